// auto-generated by cutlass_sweep.gemm — config: {"arch": "sm_90", "cluster_m": 4, "cluster_n": 2, "dtype": "fp16", "dtype_b": "fp16", "layout": "nt", "stages": 0, "tile_k": 64, "tile_m": 128, "tile_n": 256}
#include "cutlass/cutlass.h"
#include "cutlass/gemm/collective/collective_builder.hpp"
#include "cutlass/gemm/device/gemm_universal_adapter.h"
#include "cutlass/gemm/kernel/gemm_universal.hpp"
#include "cutlass/epilogue/collective/collective_builder.hpp"

using ElemA = cutlass::half_t;
using ElemB = cutlass::half_t;
using ElemCD = cutlass::half_t;
using Acc  = float;
using TileShape    = cute::Shape<cute::_128, cute::_256, cute::_64>;
using ClusterShape = cute::Shape<cute::_4, cute::_2, cute::_1>;

using CollectiveEpilogue = typename cutlass::epilogue::collective::CollectiveBuilder<
    cutlass::arch::Sm90, cutlass::arch::OpClassTensorOp,
    TileShape, ClusterShape,
    cutlass::epilogue::collective::EpilogueTileAuto,
    Acc, Acc,
    ElemCD, cutlass::layout::RowMajor, 128 / cutlass::sizeof_bits<ElemCD>::value,
    ElemCD, cutlass::layout::RowMajor, 128 / cutlass::sizeof_bits<ElemCD>::value,
    cutlass::epilogue::collective::EpilogueScheduleAuto
  >::CollectiveOp;

using CollectiveMainloop = typename cutlass::gemm::collective::CollectiveBuilder<
    cutlass::arch::Sm90, cutlass::arch::OpClassTensorOp,
    ElemA, cutlass::layout::RowMajor, 128 / cutlass::sizeof_bits<ElemA>::value,
    ElemB, cutlass::layout::ColumnMajor, 128 / cutlass::sizeof_bits<ElemB>::value,
    Acc,
    TileShape, ClusterShape,
    cutlass::gemm::collective::StageCountAutoCarveout<static_cast<int>(sizeof(typename CollectiveEpilogue::SharedStorage))>,
    cutlass::gemm::collective::KernelScheduleAuto
  >::CollectiveOp;

using GemmKernel = cutlass::gemm::kernel::GemmUniversal<
    cute::Shape<int,int,int,int>,
    CollectiveMainloop,
    CollectiveEpilogue
>;
using Gemm = cutlass::gemm::device::GemmUniversalAdapter<GemmKernel>;

// Force the device kernel symbol into the cubin without needing a host main.
auto* _anchor = &cutlass::device_kernel<GemmKernel>;


// ===== COMPILED SASS (sm_90a) =====

	.target	sm_90a

	.elftype	@"ET_EXEC"


//--------------------- .note.nv.tkinfo           --------------------------
	.section	.note.nv.tkinfo,"",@"SHT_NOTE"
	.sectionflags	@"SHF_NOTE_NV_TKINFO"
	.tkinfo
        /*0018*/ 	.word	0x00000002
        /*0030*/ 	.string	""
        /*0030*/ 	.string	"ptxas"
        /*0030*/ 	.string	"Cuda compilation tools, release 13.0, V13.0.88"
        /*0030*/ 	.string	"Build cuda_13.0.r13.0/compiler.36424714_0"
        /*0030*/ 	.string	"-arch sm_90a -m 64 "



//--------------------- .note.nv.cuinfo           --------------------------
	.section	.note.nv.cuinfo,"",@"SHT_NOTE"
	.sectionflags	@"SHF_NOTE_NV_CUINFO"
        /*0018*/ 	.short	0x0002
        /*001a*/ 	.short	0x005a
        /*001c*/ 	.short	0x0082
	.zero		2


//--------------------- .nv.info                  --------------------------
	.section	.nv.info,"",@"SHT_CUDA_INFO"
	.align	4


	//----- nvinfo : EIATTR_REGCOUNT
	.align		4
        /*0000*/ 	.byte	0x04, 0x2f
        /*0002*/ 	.short	(.L_15 - .L_14)
	.align		4
.L_14:
        /*0004*/ 	.word	index@(_ZN7cutlass13device_kernelINS_4gemm6kernel13GemmUniversalIN4cute5tupleIJiiiiEEENS1_10collective13CollectiveMmaINS1_34MainloopSm90TmaGmmaWarpSpecializedILi4ENS5_IJNS4_1CILi4EEENSA_ILi2EEENSA_ILi1EEEEEENS1_35KernelTmaWarpSpecializedCooperativeEEENS5_IJNSA_ILi128EEENSA_ILi256EEENSA_ILi64EEEEEENS_6half_tENS5_IJlSD_lEEESL_SM_NS4_8TiledMMAINS4_8MMA_AtomIJNS4_4SM904GMMA26MMA_64x256x16_F32F16F16_SSILNSQ_5MajorE0ELSS_0ELNSQ_7ScaleInE1ELST_1EEEEEENS4_6LayoutINS5_IJSC_SD_SD_EEENS5_IJSD_NSA_ILi0EEESY_EEEEENS5_IJNS4_10UnderscoreES11_S11_EEEEENS4_23SM90_TMA_LOAD_MULTICASTENS4_14ComposedLayoutINS4_7SwizzleILi3ELi4ELi3EEENS4_18smem_ptr_flag_bitsILi16EEENSW_INS5_IJNSA_ILi8EEESJ_EEENS5_IJSJ_SD_EEEEEEEvNS4_8identityES14_S1E_vS1F_EENS_8epilogue10collective6detail29Sm90TmaWarpSpecializedAdapterINS1I_15DefaultEpilogueISL_SM_SM_NS1H_6thread17LinearCombinationISL_Li1EffLNS1M_9ScaleType4KindE0ELNS_15FloatRoundStyleE2ESL_EENS1_15EpilogueDefaultEEEEEvvEEEEvNT_6ParamsE)
        /*0008*/ 	.word	0x000000a8


	//----- nvinfo : EIATTR_FRAME_SIZE
	.align		4
.L_15:
        /*000c*/ 	.byte	0x04, 0x11
        /*000e*/ 	.short	(.L_17 - .L_16)
	.align		4
.L_16:
        /*0010*/ 	.word	index@(_ZN7cutlass13device_kernelINS_4gemm6kernel13GemmUniversalIN4cute5tupleIJiiiiEEENS1_10collective13CollectiveMmaINS1_34MainloopSm90TmaGmmaWarpSpecializedILi4ENS5_IJNS4_1CILi4EEENSA_ILi2EEENSA_ILi1EEEEEENS1_35KernelTmaWarpSpecializedCooperativeEEENS5_IJNSA_ILi128EEENSA_ILi256EEENSA_ILi64EEEEEENS_6half_tENS5_IJlSD_lEEESL_SM_NS4_8TiledMMAINS4_8MMA_AtomIJNS4_4SM904GMMA26MMA_64x256x16_F32F16F16_SSILNSQ_5MajorE0ELSS_0ELNSQ_7ScaleInE1ELST_1EEEEEENS4_6LayoutINS5_IJSC_SD_SD_EEENS5_IJSD_NSA_ILi0EEESY_EEEEENS5_IJNS4_10UnderscoreES11_S11_EEEEENS4_23SM90_TMA_LOAD_MULTICASTENS4_14ComposedLayoutINS4_7SwizzleILi3ELi4ELi3EEENS4_18smem_ptr_flag_bitsILi16EEENSW_INS5_IJNSA_ILi8EEESJ_EEENS5_IJSJ_SD_EEEEEEEvNS4_8identityES14_S1E_vS1F_EENS_8epilogue10collective6detail29Sm90TmaWarpSpecializedAdapterINS1I_15DefaultEpilogueISL_SM_SM_NS1H_6thread17LinearCombinationISL_Li1EffLNS1M_9ScaleType4KindE0ELNS_15FloatRoundStyleE2ESL_EENS1_15EpilogueDefaultEEEEEvvEEEEvNT_6ParamsE)
        /*0014*/ 	.word	0x00000000


	//----- nvinfo : EIATTR_MIN_STACK_SIZE
	.align		4
.L_17:
        /*0018*/ 	.byte	0x04, 0x12
        /*001a*/ 	.short	(.L_19 - .L_18)
	.align		4
.L_18:
        /*001c*/ 	.word	index@(_ZN7cutlass13device_kernelINS_4gemm6kernel13GemmUniversalIN4cute5tupleIJiiiiEEENS1_10collective13CollectiveMmaINS1_34MainloopSm90TmaGmmaWarpSpecializedILi4ENS5_IJNS4_1CILi4EEENSA_ILi2EEENSA_ILi1EEEEEENS1_35KernelTmaWarpSpecializedCooperativeEEENS5_IJNSA_ILi128EEENSA_ILi256EEENSA_ILi64EEEEEENS_6half_tENS5_IJlSD_lEEESL_SM_NS4_8TiledMMAINS4_8MMA_AtomIJNS4_4SM904GMMA26MMA_64x256x16_F32F16F16_SSILNSQ_5MajorE0ELSS_0ELNSQ_7ScaleInE1ELST_1EEEEEENS4_6LayoutINS5_IJSC_SD_SD_EEENS5_IJSD_NSA_ILi0EEESY_EEEEENS5_IJNS4_10UnderscoreES11_S11_EEEEENS4_23SM90_TMA_LOAD_MULTICASTENS4_14ComposedLayoutINS4_7SwizzleILi3ELi4ELi3EEENS4_18smem_ptr_flag_bitsILi16EEENSW_INS5_IJNSA_ILi8EEESJ_EEENS5_IJSJ_SD_EEEEEEEvNS4_8identityES14_S1E_vS1F_EENS_8epilogue10collective6detail29Sm90TmaWarpSpecializedAdapterINS1I_15DefaultEpilogueISL_SM_SM_NS1H_6thread17LinearCombinationISL_Li1EffLNS1M_9ScaleType4KindE0ELNS_15FloatRoundStyleE2ESL_EENS1_15EpilogueDefaultEEEEEvvEEEEvNT_6ParamsE)
        /*0020*/ 	.word	0x00000000
.L_19:


//--------------------- .nv.compat                --------------------------
	.section	.nv.compat,"",@"SHT_CUDA_COMPAT_INFO"
	.align	4
        /*0000*/ 	.byte	0x02, 0x09, 0x01, 0x00, 0x02, 0x02, 0x04, 0x00, 0x02, 0x05, 0x05, 0x00, 0x03, 0x07, 0x01, 0x01
        /*0010*/ 	.byte	0x02, 0x03, 0x01, 0x00, 0x02, 0x06, 0x01, 0x00, 0x04, 0x0b, 0x08, 0x00, 0x00, 0x00, 0x00, 0x00
        /*0020*/ 	.byte	0x00, 0x00, 0x00, 0x00


//--------------------- .nv.info._ZN7cutlass13device_kernelINS_4gemm6kernel13GemmUniversalIN4cute5tupleIJiiiiEEENS1_10collective13CollectiveMmaINS1_34MainloopSm90TmaGmmaWarpSpecializedILi4ENS5_IJNS4_1CILi4EEENSA_ILi2EEENSA_ILi1EEEEEENS1_35KernelTmaWarpSpecializedCooperativeEEENS5_IJNSA_ILi128EEENSA_ILi256EEENSA_ILi64EEEEEENS_6half_tENS5_IJlSD_lEEESL_SM_NS4_8TiledMMAINS4_8MMA_AtomIJNS4_4SM904GMMA26MMA_64x256x16_F32F16F16_SSILNSQ_5MajorE0ELSS_0ELNSQ_7ScaleInE1ELST_1EEEEEENS4_6LayoutINS5_IJSC_SD_SD_EEENS5_IJSD_NSA_ILi0EEESY_EEEEENS5_IJNS4_10UnderscoreES11_S11_EEEEENS4_23SM90_TMA_LOAD_MULTICASTENS4_14ComposedLayoutINS4_7SwizzleILi3ELi4ELi3EEENS4_18smem_ptr_flag_bitsILi16EEENSW_INS5_IJNSA_ILi8EEESJ_EEENS5_IJSJ_SD_EEEEEEEvNS4_8identityES14_S1E_vS1F_EENS_8epilogue10collective6detail29Sm90TmaWarpSpecializedAdapterINS1I_15DefaultEpilogueISL_SM_SM_NS1H_6thread17LinearCombinationISL_Li1EffLNS1M_9ScaleType4KindE0ELNS_15FloatRoundStyleE2ESL_EENS1_15EpilogueDefaultEEEEEvvEEEEvNT_6ParamsE --------------------------
	.section	.nv.info._ZN7cutlass13device_kernelINS_4gemm6kernel13GemmUniversalIN4cute5tupleIJiiiiEEENS1_10collective13CollectiveMmaINS1_34MainloopSm90TmaGmmaWarpSpecializedILi4ENS5_IJNS4_1CILi4EEENSA_ILi2EEENSA_ILi1EEEEEENS1_35KernelTmaWarpSpecializedCooperativeEEENS5_IJNSA_ILi128EEENSA_ILi256EEENSA_ILi64EEEEEENS_6half_tENS5_IJlSD_lEEESL_SM_NS4_8TiledMMAINS4_8MMA_AtomIJNS4_4SM904GMMA26MMA_64x256x16_F32F16F16_SSILNSQ_5MajorE0ELSS_0ELNSQ_7ScaleInE1ELST_1EEEEEENS4_6LayoutINS5_IJSC_SD_SD_EEENS5_IJSD_NSA_ILi0EEESY_EEEEENS5_IJNS4_10UnderscoreES11_S11_EEEEENS4_23SM90_TMA_LOAD_MULTICASTENS4_14ComposedLayoutINS4_7SwizzleILi3ELi4ELi3EEENS4_18smem_ptr_flag_bitsILi16EEENSW_INS5_IJNSA_ILi8EEESJ_EEENS5_IJSJ_SD_EEEEEEEvNS4_8identityES14_S1E_vS1F_EENS_8epilogue10collective6detail29Sm90TmaWarpSpecializedAdapterINS1I_15DefaultEpilogueISL_SM_SM_NS1H_6thread17LinearCombinationISL_Li1EffLNS1M_9ScaleType4KindE0ELNS_15FloatRoundStyleE2ESL_EENS1_15EpilogueDefaultEEEEEvvEEEEvNT_6ParamsE,"",@"SHT_CUDA_INFO"
	.sectionflags	@""
	.align	4


	//----- nvinfo : EIATTR_CUDA_API_VERSION
	.align		4
        /*0000*/ 	.byte	0x04, 0x37
        /*0002*/ 	.short	(.L_21 - .L_20)
.L_20:
        /*0004*/ 	.word	0x00000082


	//----- nvinfo : EIATTR_KPARAM_INFO
	.align		4
.L_21:
        /*0008*/ 	.byte	0x04, 0x17
        /*000a*/ 	.short	(.L_23 - .L_22)
.L_22:
        /*000c*/ 	.word	0x00000000
        /*0010*/ 	.short	0x0000
        /*0012*/ 	.short	0x0070
        /*0014*/ 	.byte	0x00, 0xf0, 0x01, 0x10


	//----- nvinfo : EIATTR_SPARSE_MMA_MASK
	.align		4
.L_23:
        /*0018*/ 	.byte	0x03, 0x50
        /*001a*/ 	.short	0x0000


	//----- nvinfo : EIATTR_MAXREG_COUNT
	.align		4
        /*001c*/ 	.byte	0x03, 0x1b
        /*001e*/ 	.short	0x00a8


	//----- nvinfo : EIATTR_NUM_BARRIERS
	.align		4
        /*0020*/ 	.byte	0x02, 0x4c
        /*0022*/ 	.byte	0x01
	.zero		1


	//----- nvinfo : EIATTR_EXTERNS
	.align		4
        /*0024*/ 	.byte	0x04, 0x0f
        /*0026*/ 	.short	(.L_25 - .L_24)


	//   ....[0]....
	.align		4
.L_24:
        /*0028*/ 	.word	index@(__assertfail)


	//----- nvinfo : EIATTR_MERCURY_ISA_VERSION
	.align		4
.L_25:
        /*002c*/ 	.byte	0x03, 0x5f
        /*002e*/ 	.short	0x0101


	//----- nvinfo : EIATTR_INT_WARP_WIDE_INSTR_OFFSETS
	.align		4
        /*0030*/ 	.byte	0x04, 0x31
        /*0032*/ 	.short	(.L_27 - .L_26)


	//   ....[0]....
.L_26:
        /*0034*/ 	.word	0x00000480


	//   ....[1]....
        /*0038*/ 	.word	0x000004b0


	//   ....[2]....
        /*003c*/ 	.word	0x00000660


	//   ....[3]....
        /*0040*/ 	.word	0x00001d50


	//----- nvinfo : EIATTR_COOP_GROUP_MASK_REGIDS
	.align		4
.L_27:
        /*0044*/ 	.byte	0x04, 0x29
        /*0046*/ 	.short	(.L_29 - .L_28)


	//   ....[0]....
.L_28:
        /*0048*/ 	.word	0xffffffff


	//   ....[1]....
        /*004c*/ 	.word	0xffffffff


	//   ....[2]....
        /*0050*/ 	.word	0xffffffff


	//   ....[3]....
        /*0054*/ 	.word	0xffffffff


	//   ....[4]....
        /*0058*/ 	.word	0xffffffff


	//   ....[5]....
        /*005c*/ 	.word	0xffffffff


	//----- nvinfo : EIATTR_COOP_GROUP_INSTR_OFFSETS
	.align		4
.L_29:
        /*0060*/ 	.byte	0x04, 0x28
        /*0062*/ 	.short	(.L_31 - .L_30)


	//   ....[0]....
.L_30:
        /*0064*/ 	.word	0x00000060


	//   ....[1]....
        /*0068*/ 	.word	0x00000070


	//   ....[2]....
        /*006c*/ 	.word	0x00000130


	//   ....[3]....
        /*0070*/ 	.word	0x000002d0


	//   ....[4]....
        /*0074*/ 	.word	0x00000810


	//   ....[5]....
        /*0078*/ 	.word	0x00001260


	//----- nvinfo : EIATTR_REG_RECONFIG
	.align		4
.L_31:
        /*007c*/ 	.byte	0x01, 0x54
	.zero		2


	//----- nvinfo : EIATTR_SYSCALL_OFFSETS
	.align		4
        /*0080*/ 	.byte	0x04, 0x46
        /*0082*/ 	.short	(.L_33 - .L_32)


	//   ....[0]....
.L_32:
        /*0084*/ 	.word	0x00001420


	//----- nvinfo : EIATTR_MBARRIER_INSTR_OFFSETS
	.align		4
.L_33:
        /*0088*/ 	.byte	0x04, 0x39
        /*008a*/ 	.short	(.L_35 - .L_34)


	//   ....[0]....
.L_34:
        /*008c*/ 	.word	0x00000230
        /*0090*/ 	.word	0x000000ff
        /*0094*/ 	.word	0x00000000
        /*0098*/ 	.short	0x0100
        /*009a*/ 	.byte	0x08
	.zero		1


	//   ....[1]....
        /*009c*/ 	.word	0x00000240
        /*00a0*/ 	.word	0x000000ff
        /*00a4*/ 	.word	0x00000020
        /*00a8*/ 	.short	0x0100
        /*00aa*/ 	.byte	0x08
	.zero		1


	//   ....[2]....
        /*00ac*/ 	.word	0x00000250
        /*00b0*/ 	.word	0x000000ff
        /*00b4*/ 	.word	0x00000008
        /*00b8*/ 	.short	0x0100
        /*00ba*/ 	.byte	0x08
	.zero		1


	//   ....[3]....
        /*00bc*/ 	.word	0x00000260
        /*00c0*/ 	.word	0x000000ff
        /*00c4*/ 	.word	0x00000028
        /*00c8*/ 	.short	0x0100
        /*00ca*/ 	.byte	0x08
	.zero		1


	//   ....[4]....
        /*00cc*/ 	.word	0x00000270
        /*00d0*/ 	.word	0x000000ff
        /*00d4*/ 	.word	0x00000010
        /*00d8*/ 	.short	0x0100
        /*00da*/ 	.byte	0x08
	.zero		1


	//   ....[5]....
        /*00dc*/ 	.word	0x00000280
        /*00e0*/ 	.word	0x000000ff
        /*00e4*/ 	.word	0x00000030
        /*00e8*/ 	.short	0x0100
        /*00ea*/ 	.byte	0x08
	.zero		1


	//   ....[6]....
        /*00ec*/ 	.word	0x00000290
        /*00f0*/ 	.word	0x000000ff
        /*00f4*/ 	.word	0x00000018
        /*00f8*/ 	.short	0x0100
        /*00fa*/ 	.byte	0x08
	.zero		1


	//   ....[7]....
        /*00fc*/ 	.word	0x000002a0
        /*0100*/ 	.word	0x000000ff
        /*0104*/ 	.word	0x00000038
        /*0108*/ 	.short	0x0100
        /*010a*/ 	.byte	0x08
	.zero		1


	//   ....[8]....
        /*010c*/ 	.word	0x000006f0
        /*0110*/ 	.word	0x000000ff
        /*0114*/ 	.word	0x00000050
        /*0118*/ 	.short	0x0100
        /*011a*/ 	.byte	0x06
	.zero		1


	//   ....[9]....
        /*011c*/ 	.word	0x00000790
        /*0120*/ 	.word	0x000000ff
        /*0124*/ 	.word	0x00000058
        /*0128*/ 	.short	0x0100
        /*012a*/ 	.byte	0x06
	.zero		1


	//   ....[10]....
        /*012c*/ 	.word	0x000014e0
        /*0130*/ 	.word	0x00000003
        /*0134*/ 	.word	0x00000000
        /*0138*/ 	.short	0x010a
        /*013a*/ 	.byte	0x3f
	.zero		1


	//   ....[11]....
        /*013c*/ 	.word	0x00001520
        /*0140*/ 	.word	0x00000003
        /*0144*/ 	.word	0x00000000
        /*0148*/ 	.short	0x010a
        /*014a*/ 	.byte	0x3f
	.zero		1


	//   ....[12]....
        /*014c*/ 	.word	0x00001920
        /*0150*/ 	.word	0x00000005
        /*0154*/ 	.word	0x00000000
        /*0158*/ 	.short	0x010a
        /*015a*/ 	.byte	0x3f
	.zero		1


	//   ....[13]....
        /*015c*/ 	.word	0x00001960
        /*0160*/ 	.word	0x00000005
        /*0164*/ 	.word	0x00000000
        /*0168*/ 	.short	0x010a
        /*016a*/ 	.byte	0x3f
	.zero		1


	//   ....[14]....
        /*016c*/ 	.word	0x00001bf0
        /*0170*/ 	.word	0x00000005
        /*0174*/ 	.word	0x00000000
        /*0178*/ 	.short	0x0101
        /*017a*/ 	.byte	0x3f
	.zero		1


	//   ....[15]....
        /*017c*/ 	.word	0x00001dd0
        /*0180*/ 	.word	0x00000003
        /*0184*/ 	.word	0x00000000
        /*0188*/ 	.short	0x0101
        /*018a*/ 	.byte	0x3f
	.zero		1


	//   ....[16]....
        /*018c*/ 	.word	0x0000ad00
        /*0190*/ 	.word	0x00000016
        /*0194*/ 	.word	0x00000020
        /*0198*/ 	.short	0x010a
        /*019a*/ 	.byte	0x3f
	.zero		1


	//   ....[17]....
        /*019c*/ 	.word	0x0000b0e0
        /*01a0*/ 	.word	0x00000004
        /*01a4*/ 	.word	0x00000058
        /*01a8*/ 	.short	0x0101
        /*01aa*/ 	.byte	0x3f
	.zero		1


	//   ....[18]....
        /*01ac*/ 	.word	0x0000b7f0
        /*01b0*/ 	.word	0x00000005
        /*01b4*/ 	.word	0x00000000
        /*01b8*/ 	.short	0x010a
        /*01ba*/ 	.byte	0x3f
	.zero		1


	//   ....[19]....
        /*01bc*/ 	.word	0x0000b870
        /*01c0*/ 	.word	0x00000007
        /*01c4*/ 	.word	0x00000000
        /*01c8*/ 	.short	0x010a
        /*01ca*/ 	.byte	0x3f
	.zero		1


	//   ....[20]....
        /*01cc*/ 	.word	0x0000b900
        /*01d0*/ 	.word	0x00000006
        /*01d4*/ 	.word	0x00000000
        /*01d8*/ 	.short	0x010a
        /*01da*/ 	.byte	0x3f
	.zero		1


	//   ....[21]....
        /*01dc*/ 	.word	0x0000b990
        /*01e0*/ 	.word	0x00000003
        /*01e4*/ 	.word	0x00000000
        /*01e8*/ 	.short	0x010a
        /*01ea*/ 	.byte	0x3f
	.zero		1


	//   ....[22]....
        /*01ec*/ 	.word	0x0000b9f0
        /*01f0*/ 	.word	0x00000003
        /*01f4*/ 	.word	0x00000000
        /*01f8*/ 	.short	0x010a
        /*01fa*/ 	.byte	0x3f
	.zero		1


	//   ....[23]....
        /*01fc*/ 	.word	0x0000ba40
        /*0200*/ 	.word	0x00000005
        /*0204*/ 	.word	0x00000000
        /*0208*/ 	.short	0x010a
        /*020a*/ 	.byte	0x3f
	.zero		1


	//   ....[24]....
        /*020c*/ 	.word	0x0000bb10
        /*0210*/ 	.word	0x00000016
        /*0214*/ 	.word	0x00000020
        /*0218*/ 	.short	0x010a
        /*021a*/ 	.byte	0x3f
	.zero		1


	//   ....[25]....
        /*021c*/ 	.word	0x0000bbe0
        /*0220*/ 	.word	0x00000005
        /*0224*/ 	.word	0x00000000
        /*0228*/ 	.short	0x010a
        /*022a*/ 	.byte	0x3f
	.zero		1


	//   ....[26]....
        /*022c*/ 	.word	0x0000bc30
        /*0230*/ 	.word	0x00000007
        /*0234*/ 	.word	0x00000000
        /*0238*/ 	.short	0x010a
        /*023a*/ 	.byte	0x3f
	.zero		1


	//   ....[27]....
        /*023c*/ 	.word	0x0000bc80
        /*0240*/ 	.word	0x00000006
        /*0244*/ 	.word	0x00000000
        /*0248*/ 	.short	0x010a
        /*024a*/ 	.byte	0x3f
	.zero		1


	//----- nvinfo : EIATTR_NUM_MBARRIERS
	.align		4
.L_35:
        /*024c*/ 	.byte	0x03, 0x38
        /*024e*/ 	.short	0x000a


	//----- nvinfo : EIATTR_EXIT_INSTR_OFFSETS
	.align		4
        /*0250*/ 	.byte	0x04, 0x1c
        /*0252*/ 	.short	(.L_37 - .L_36)


	//   ....[0]....
.L_36:
        /*0254*/ 	.word	0x00000970


	//   ....[1]....
        /*0258*/ 	.word	0x00001190


	//   ....[2]....
        /*025c*/ 	.word	0x0000a2e0


	//   ....[3]....
        /*0260*/ 	.word	0x0000a840


	//   ....[4]....
        /*0264*/ 	.word	0x0000b9e0


	//----- nvinfo : EIATTR_MAX_THREADS
	.align		4
.L_37:
        /*0268*/ 	.byte	0x04, 0x05
        /*026a*/ 	.short	(.L_39 - .L_38)
.L_38:
        /*026c*/ 	.word	0x00000180
        /*0270*/ 	.word	0x00000001
        /*0274*/ 	.word	0x00000001


	//----- nvinfo : EIATTR_CRS_STACK_SIZE
	.align		4
.L_39:
        /*0278*/ 	.byte	0x04, 0x1e
        /*027a*/ 	.short	(.L_41 - .L_40)
.L_40:
        /*027c*/ 	.word	0x00000000


	//----- nvinfo : EIATTR_CBANK_PARAM_SIZE
	.align		4
.L_41:
        /*0280*/ 	.byte	0x03, 0x19
        /*0282*/ 	.short	0x0470


	//----- nvinfo : EIATTR_PARAM_CBANK
	.align		4
        /*0284*/ 	.byte	0x04, 0x0a
        /*0286*/ 	.short	(.L_43 - .L_42)
	.align		4
.L_42:
        /*0288*/ 	.word	index@(.nv.constant0._ZN7cutlass13device_kernelINS_4gemm6kernel13GemmUniversalIN4cute5tupleIJiiiiEEENS1_10collective13CollectiveMmaINS1_34MainloopSm90TmaGmmaWarpSpecializedILi4ENS5_IJNS4_1CILi4EEENSA_ILi2EEENSA_ILi1EEEEEENS1_35KernelTmaWarpSpecializedCooperativeEEENS5_IJNSA_ILi128EEENSA_ILi256EEENSA_ILi64EEEEEENS_6half_tENS5_IJlSD_lEEESL_SM_NS4_8TiledMMAINS4_8MMA_AtomIJNS4_4SM904GMMA26MMA_64x256x16_F32F16F16_SSILNSQ_5MajorE0ELSS_0ELNSQ_7ScaleInE1ELST_1EEEEEENS4_6LayoutINS5_IJSC_SD_SD_EEENS5_IJSD_NSA_ILi0EEESY_EEEEENS5_IJNS4_10UnderscoreES11_S11_EEEEENS4_23SM90_TMA_LOAD_MULTICASTENS4_14ComposedLayoutINS4_7SwizzleILi3ELi4ELi3EEENS4_18smem_ptr_flag_bitsILi16EEENSW_INS5_IJNSA_ILi8EEESJ_EEENS5_IJSJ_SD_EEEEEEEvNS4_8identityES14_S1E_vS1F_EENS_8epilogue10collective6detail29Sm90TmaWarpSpecializedAdapterINS1I_15DefaultEpilogueISL_SM_SM_NS1H_6thread17LinearCombinationISL_Li1EffLNS1M_9ScaleType4KindE0ELNS_15FloatRoundStyleE2ESL_EENS1_15EpilogueDefaultEEEEEvvEEEEvNT_6ParamsE)
        /*028c*/ 	.short	0x0210
        /*028e*/ 	.short	0x0470


	//----- nvinfo : EIATTR_SW_WAR
	.align		4
.L_43:
        /*0290*/ 	.byte	0x04, 0x36
        /*0292*/ 	.short	(.L_45 - .L_44)
.L_44:
        /*0294*/ 	.word	0x00000008
.L_45:


//--------------------- .nv.callgraph             --------------------------
	.section	.nv.callgraph,"",@"SHT_CUDA_CALLGRAPH"
	.align	4
	.sectionentsize	8
	.align		4
        /*0000*/ 	.word	0x00000000
	.align		4
        /*0004*/ 	.word	0xffffffff
	.align		4
        /*0008*/ 	.word	index@(_ZN7cutlass13device_kernelINS_4gemm6kernel13GemmUniversalIN4cute5tupleIJiiiiEEENS1_10collective13CollectiveMmaINS1_34MainloopSm90TmaGmmaWarpSpecializedILi4ENS5_IJNS4_1CILi4EEENSA_ILi2EEENSA_ILi1EEEEEENS1_35KernelTmaWarpSpecializedCooperativeEEENS5_IJNSA_ILi128EEENSA_ILi256EEENSA_ILi64EEEEEENS_6half_tENS5_IJlSD_lEEESL_SM_NS4_8TiledMMAINS4_8MMA_AtomIJNS4_4SM904GMMA26MMA_64x256x16_F32F16F16_SSILNSQ_5MajorE0ELSS_0ELNSQ_7ScaleInE1ELST_1EEEEEENS4_6LayoutINS5_IJSC_SD_SD_EEENS5_IJSD_NSA_ILi0EEESY_EEEEENS5_IJNS4_10UnderscoreES11_S11_EEEEENS4_23SM90_TMA_LOAD_MULTICASTENS4_14ComposedLayoutINS4_7SwizzleILi3ELi4ELi3EEENS4_18smem_ptr_flag_bitsILi16EEENSW_INS5_IJNSA_ILi8EEESJ_EEENS5_IJSJ_SD_EEEEEEEvNS4_8identityES14_S1E_vS1F_EENS_8epilogue10collective6detail29Sm90TmaWarpSpecializedAdapterINS1I_15DefaultEpilogueISL_SM_SM_NS1H_6thread17LinearCombinationISL_Li1EffLNS1M_9ScaleType4KindE0ELNS_15FloatRoundStyleE2ESL_EENS1_15EpilogueDefaultEEEEEvvEEEEvNT_6ParamsE)
	.align		4
        /*000c*/ 	.word	index@(__assertfail)
	.align		4
        /*0010*/ 	.word	0x00000000
	.align		4
        /*0014*/ 	.word	0xfffffffe
	.align		4
        /*0018*/ 	.word	0x00000000
	.align		4
        /*001c*/ 	.word	0xfffffffd
	.align		4
        /*0020*/ 	.word	0x00000000
	.align		4
        /*0024*/ 	.word	0xfffffffc


//--------------------- .nv.constant4             --------------------------
	.section	.nv.constant4,"a",@progbits
	.align	8
	.align		8
.nv.constant4:
        /*0000*/ 	.dword	__assertfail
	.align		8
        /*0008*/ 	.dword	__unnamed_1
	.align		8
        /*0010*/ 	.dword	_ZN40_INTERNAL_b73a6d18_4_k_cu_3687e188_268164cuda3std3__45__cpo5beginE
	.align		8
        /*0018*/ 	.dword	_ZN40_INTERNAL_b73a6d18_4_k_cu_3687e188_268164cuda3std3__45__cpo3endE
	.align		8
        /*0020*/ 	.dword	_ZN40_INTERNAL_b73a6d18_4_k_cu_3687e188_268164cuda3std3__45__cpo6cbeginE
	.align		8
        /*0028*/ 	.dword	_ZN40_INTERNAL_b73a6d18_4_k_cu_3687e188_268164cuda3std3__45__cpo4cendE
	.align		8
        /*0030*/ 	.dword	_ZN40_INTERNAL_b73a6d18_4_k_cu_3687e188_268164cuda3std3__442_GLOBAL__N__b73a6d18_4_k_cu_3687e188_268166ignoreE
	.align		8
        /*0038*/ 	.dword	_ZN40_INTERNAL_b73a6d18_4_k_cu_3687e188_268164cuda3std3__419piecewise_constructE
	.align		8
        /*0040*/ 	.dword	_ZN40_INTERNAL_b73a6d18_4_k_cu_3687e188_268164cuda3std3__48in_placeE
	.align		8
        /*0048*/ 	.dword	_ZN40_INTERNAL_b73a6d18_4_k_cu_3687e188_268164cuda3std6ranges3__45__cpo4swapE
	.align		8
        /*0050*/ 	.dword	_ZN40_INTERNAL_b73a6d18_4_k_cu_3687e188_268164cuda3std6ranges3__45__cpo9iter_moveE
	.align		8
        /*0058*/ 	.dword	_ZN40_INTERNAL_b73a6d18_4_k_cu_3687e188_268164cute7productE
	.align		8
        /*0060*/ 	.dword	_ZN40_INTERNAL_b73a6d18_4_k_cu_3687e188_268164cute1_E
	.align		8
        /*0068*/ 	.dword	$str$22
	.align		8
        /*0070*/ 	.dword	$str$23


//--------------------- .text._ZN7cutlass13device_kernelINS_4gemm6kernel13GemmUniversalIN4cute5tupleIJiiiiEEENS1_10collective13CollectiveMmaINS1_34MainloopSm90TmaGmmaWarpSpecializedILi4ENS5_IJNS4_1CILi4EEENSA_ILi2EEENSA_ILi1EEEEEENS1_35KernelTmaWarpSpecializedCooperativeEEENS5_IJNSA_ILi128EEENSA_ILi256EEENSA_ILi64EEEEEENS_6half_tENS5_IJlSD_lEEESL_SM_NS4_8TiledMMAINS4_8MMA_AtomIJNS4_4SM904GMMA26MMA_64x256x16_F32F16F16_SSILNSQ_5MajorE0ELSS_0ELNSQ_7ScaleInE1ELST_1EEEEEENS4_6LayoutINS5_IJSC_SD_SD_EEENS5_IJSD_NSA_ILi0EEESY_EEEEENS5_IJNS4_10UnderscoreES11_S11_EEEEENS4_23SM90_TMA_LOAD_MULTICASTENS4_14ComposedLayoutINS4_7SwizzleILi3ELi4ELi3EEENS4_18smem_ptr_flag_bitsILi16EEENSW_INS5_IJNSA_ILi8EEESJ_EEENS5_IJSJ_SD_EEEEEEEvNS4_8identityES14_S1E_vS1F_EENS_8epilogue10collective6detail29Sm90TmaWarpSpecializedAdapterINS1I_15DefaultEpilogueISL_SM_SM_NS1H_6thread17LinearCombinationISL_Li1EffLNS1M_9ScaleType4KindE0ELNS_15FloatRoundStyleE2ESL_EENS1_15EpilogueDefaultEEEEEvvEEEEvNT_6ParamsE --------------------------
	.section	.text._ZN7cutlass13device_kernelINS_4gemm6kernel13GemmUniversalIN4cute5tupleIJiiiiEEENS1_10collective13CollectiveMmaINS1_34MainloopSm90TmaGmmaWarpSpecializedILi4ENS5_IJNS4_1CILi4EEENSA_ILi2EEENSA_ILi1EEEEEENS1_35KernelTmaWarpSpecializedCooperativeEEENS5_IJNSA_ILi128EEENSA_ILi256EEENSA_ILi64EEEEEENS_6half_tENS5_IJlSD_lEEESL_SM_NS4_8TiledMMAINS4_8MMA_AtomIJNS4_4SM904GMMA26MMA_64x256x16_F32F16F16_SSILNSQ_5MajorE0ELSS_0ELNSQ_7ScaleInE1ELST_1EEEEEENS4_6LayoutINS5_IJSC_SD_SD_EEENS5_IJSD_NSA_ILi0EEESY_EEEEENS5_IJNS4_10UnderscoreES11_S11_EEEEENS4_23SM90_TMA_LOAD_MULTICASTENS4_14ComposedLayoutINS4_7SwizzleILi3ELi4ELi3EEENS4_18smem_ptr_flag_bitsILi16EEENSW_INS5_IJNSA_ILi8EEESJ_EEENS5_IJSJ_SD_EEEEEEEvNS4_8identityES14_S1E_vS1F_EENS_8epilogue10collective6detail29Sm90TmaWarpSpecializedAdapterINS1I_15DefaultEpilogueISL_SM_SM_NS1H_6thread17LinearCombinationISL_Li1EffLNS1M_9ScaleType4KindE0ELNS_15FloatRoundStyleE2ESL_EENS1_15EpilogueDefaultEEEEEvvEEEEvNT_6ParamsE,"ax",@progbits
	.align	128
.text._ZN7cutlass13device_kernelINS_4gemm6kernel13GemmUniversalIN4cute5tupleIJiiiiEEENS1_10collective13CollectiveMmaINS1_34MainloopSm90TmaGmmaWarpSpecializedILi4ENS5_IJNS4_1CILi4EEENSA_ILi2EEENSA_ILi1EEEEEENS1_35KernelTmaWarpSpecializedCooperativeEEENS5_IJNSA_ILi128EEENSA_ILi256EEENSA_ILi64EEEEEENS_6half_tENS5_IJlSD_lEEESL_SM_NS4_8TiledMMAINS4_8MMA_AtomIJNS4_4SM904GMMA26MMA_64x256x16_F32F16F16_SSILNSQ_5MajorE0ELSS_0ELNSQ_7ScaleInE1ELST_1EEEEEENS4_6LayoutINS5_IJSC_SD_SD_EEENS5_IJSD_NSA_ILi0EEESY_EEEEENS5_IJNS4_10UnderscoreES11_S11_EEEEENS4_23SM90_TMA_LOAD_MULTICASTENS4_14ComposedLayoutINS4_7SwizzleILi3ELi4ELi3EEENS4_18smem_ptr_flag_bitsILi16EEENSW_INS5_IJNSA_ILi8EEESJ_EEENS5_IJSJ_SD_EEEEEEEvNS4_8identityES14_S1E_vS1F_EENS_8epilogue10collective6detail29Sm90TmaWarpSpecializedAdapterINS1I_15DefaultEpilogueISL_SM_SM_NS1H_6thread17LinearCombinationISL_Li1EffLNS1M_9ScaleType4KindE0ELNS_15FloatRoundStyleE2ESL_EENS1_15EpilogueDefaultEEEEEvvEEEEvNT_6ParamsE:
        .type           _ZN7cutlass13device_kernelINS_4gemm6kernel13GemmUniversalIN4cute5tupleIJiiiiEEENS1_10collective13CollectiveMmaINS1_34MainloopSm90TmaGmmaWarpSpecializedILi4ENS5_IJNS4_1CILi4EEENSA_ILi2EEENSA_ILi1EEEEEENS1_35KernelTmaWarpSpecializedCooperativeEEENS5_IJNSA_ILi128EEENSA_ILi256EEENSA_ILi64EEEEEENS_6half_tENS5_IJlSD_lEEESL_SM_NS4_8TiledMMAINS4_8MMA_AtomIJNS4_4SM904GMMA26MMA_64x256x16_F32F16F16_SSILNSQ_5MajorE0ELSS_0ELNSQ_7ScaleInE1ELST_1EEEEEENS4_6LayoutINS5_IJSC_SD_SD_EEENS5_IJSD_NSA_ILi0EEESY_EEEEENS5_IJNS4_10UnderscoreES11_S11_EEEEENS4_23SM90_TMA_LOAD_MULTICASTENS4_14ComposedLayoutINS4_7SwizzleILi3ELi4ELi3EEENS4_18smem_ptr_flag_bitsILi16EEENSW_INS5_IJNSA_ILi8EEESJ_EEENS5_IJSJ_SD_EEEEEEEvNS4_8identityES14_S1E_vS1F_EENS_8epilogue10collective6detail29Sm90TmaWarpSpecializedAdapterINS1I_15DefaultEpilogueISL_SM_SM_NS1H_6thread17LinearCombinationISL_Li1EffLNS1M_9ScaleType4KindE0ELNS_15FloatRoundStyleE2ESL_EENS1_15EpilogueDefaultEEEEEvvEEEEvNT_6ParamsE,@function
        .size           _ZN7cutlass13device_kernelINS_4gemm6kernel13GemmUniversalIN4cute5tupleIJiiiiEEENS1_10collective13CollectiveMmaINS1_34MainloopSm90TmaGmmaWarpSpecializedILi4ENS5_IJNS4_1CILi4EEENSA_ILi2EEENSA_ILi1EEEEEENS1_35KernelTmaWarpSpecializedCooperativeEEENS5_IJNSA_ILi128EEENSA_ILi256EEENSA_ILi64EEEEEENS_6half_tENS5_IJlSD_lEEESL_SM_NS4_8TiledMMAINS4_8MMA_AtomIJNS4_4SM904GMMA26MMA_64x256x16_F32F16F16_SSILNSQ_5MajorE0ELSS_0ELNSQ_7ScaleInE1ELST_1EEEEEENS4_6LayoutINS5_IJSC_SD_SD_EEENS5_IJSD_NSA_ILi0EEESY_EEEEENS5_IJNS4_10UnderscoreES11_S11_EEEEENS4_23SM90_TMA_LOAD_MULTICASTENS4_14ComposedLayoutINS4_7SwizzleILi3ELi4ELi3EEENS4_18smem_ptr_flag_bitsILi16EEENSW_INS5_IJNSA_ILi8EEESJ_EEENS5_IJSJ_SD_EEEEEEEvNS4_8identityES14_S1E_vS1F_EENS_8epilogue10collective6detail29Sm90TmaWarpSpecializedAdapterINS1I_15DefaultEpilogueISL_SM_SM_NS1H_6thread17LinearCombinationISL_Li1EffLNS1M_9ScaleType4KindE0ELNS_15FloatRoundStyleE2ESL_EENS1_15EpilogueDefaultEEEEEvvEEEEvNT_6ParamsE,(.L_x_325 - _ZN7cutlass13device_kernelINS_4gemm6kernel13GemmUniversalIN4cute5tupleIJiiiiEEENS1_10collective13CollectiveMmaINS1_34MainloopSm90TmaGmmaWarpSpecializedILi4ENS5_IJNS4_1CILi4EEENSA_ILi2EEENSA_ILi1EEEEEENS1_35KernelTmaWarpSpecializedCooperativeEEENS5_IJNSA_ILi128EEENSA_ILi256EEENSA_ILi64EEEEEENS_6half_tENS5_IJlSD_lEEESL_SM_NS4_8TiledMMAINS4_8MMA_AtomIJNS4_4SM904GMMA26MMA_64x256x16_F32F16F16_SSILNSQ_5MajorE0ELSS_0ELNSQ_7ScaleInE1ELST_1EEEEEENS4_6LayoutINS5_IJSC_SD_SD_EEENS5_IJSD_NSA_ILi0EEESY_EEEEENS5_IJNS4_10UnderscoreES11_S11_EEEEENS4_23SM90_TMA_LOAD_MULTICASTENS4_14ComposedLayoutINS4_7SwizzleILi3ELi4ELi3EEENS4_18smem_ptr_flag_bitsILi16EEENSW_INS5_IJNSA_ILi8EEESJ_EEENS5_IJSJ_SD_EEEEEEEvNS4_8identityES14_S1E_vS1F_EENS_8epilogue10collective6detail29Sm90TmaWarpSpecializedAdapterINS1I_15DefaultEpilogueISL_SM_SM_NS1H_6thread17LinearCombinationISL_Li1EffLNS1M_9ScaleType4KindE0ELNS_15FloatRoundStyleE2ESL_EENS1_15EpilogueDefaultEEEEEvvEEEEvNT_6ParamsE)
        .other          _ZN7cutlass13device_kernelINS_4gemm6kernel13GemmUniversalIN4cute5tupleIJiiiiEEENS1_10collective13CollectiveMmaINS1_34MainloopSm90TmaGmmaWarpSpecializedILi4ENS5_IJNS4_1CILi4EEENSA_ILi2EEENSA_ILi1EEEEEENS1_35KernelTmaWarpSpecializedCooperativeEEENS5_IJNSA_ILi128EEENSA_ILi256EEENSA_ILi64EEEEEENS_6half_tENS5_IJlSD_lEEESL_SM_NS4_8TiledMMAINS4_8MMA_AtomIJNS4_4SM904GMMA26MMA_64x256x16_F32F16F16_SSILNSQ_5MajorE0ELSS_0ELNSQ_7ScaleInE1ELST_1EEEEEENS4_6LayoutINS5_IJSC_SD_SD_EEENS5_IJSD_NSA_ILi0EEESY_EEEEENS5_IJNS4_10UnderscoreES11_S11_EEEEENS4_23SM90_TMA_LOAD_MULTICASTENS4_14ComposedLayoutINS4_7SwizzleILi3ELi4ELi3EEENS4_18smem_ptr_flag_bitsILi16EEENSW_INS5_IJNSA_ILi8EEESJ_EEENS5_IJSJ_SD_EEEEEEEvNS4_8identityES14_S1E_vS1F_EENS_8epilogue10collective6detail29Sm90TmaWarpSpecializedAdapterINS1I_15DefaultEpilogueISL_SM_SM_NS1H_6thread17LinearCombinationISL_Li1EffLNS1M_9ScaleType4KindE0ELNS_15FloatRoundStyleE2ESL_EENS1_15EpilogueDefaultEEEEEvvEEEEvNT_6ParamsE,@"STO_CUDA_ENTRY STV_DEFAULT"
_ZN7cutlass13device_kernelINS_4gemm6kernel13GemmUniversalIN4cute5tupleIJiiiiEEENS1_10collective13CollectiveMmaINS1_34MainloopSm90TmaGmmaWarpSpecializedILi4ENS5_IJNS4_1CILi4EEENSA_ILi2EEENSA_ILi1EEEEEENS1_35KernelTmaWarpSpecializedCooperativeEEENS5_IJNSA_ILi128EEENSA_ILi256EEENSA_ILi64EEEEEENS_6half_tENS5_IJlSD_lEEESL_SM_NS4_8TiledMMAINS4_8MMA_AtomIJNS4_4SM904GMMA26MMA_64x256x16_F32F16F16_SSILNSQ_5MajorE0ELSS_0ELNSQ_7ScaleInE1ELST_1EEEEEENS4_6LayoutINS5_IJSC_SD_SD_EEENS5_IJSD_NSA_ILi0EEESY_EEEEENS5_IJNS4_10UnderscoreES11_S11_EEEEENS4_23SM90_TMA_LOAD_MULTICASTENS4_14ComposedLayoutINS4_7SwizzleILi3ELi4ELi3EEENS4_18smem_ptr_flag_bitsILi16EEENSW_INS5_IJNSA_ILi8EEESJ_EEENS5_IJSJ_SD_EEEEEEEvNS4_8identityES14_S1E_vS1F_EENS_8epilogue10collective6detail29Sm90TmaWarpSpecializedAdapterINS1I_15DefaultEpilogueISL_SM_SM_NS1H_6thread17LinearCombinationISL_Li1EffLNS1M_9ScaleType4KindE0ELNS_15FloatRoundStyleE2ESL_EENS1_15EpilogueDefaultEEEEEvvEEEEvNT_6ParamsE:
[----:B------:R-:W0:Y:S01]  /*0000*/  LDC R1, c[0x0][0x28] ;  /* 0x00000a00ff017b82 */ /* 0x000e220000000800 */
[----:B------:R-:W1:Y:S01]  /*0010*/  S2R R18, SR_TID.X ;  /* 0x0000000000127919 */ /* 0x000e620000002100 */
[----:B------:R-:W-:Y:S01]  /*0020*/  ELECT P0, URZ, PT ;  /* 0x00000000003f782f */ /* 0x000fe20003800000 */
[----:B------:R-:W-:Y:S01]  /*0030*/  BSSY B0, `(.L_x_0) ;  /* 0x000000f000007945 */ /* 0x000fe20003800000 */
[--C-:B-1----:R-:W-:Y:S02]  /*0040*/  SHF.R.U32.HI R0, RZ, 0x5, R18.reuse ;  /* 0x00000005ff007819 */ /* 0x102fe40000011612 */
[----:B------:R-:W-:-:S03]  /*0050*/  SHF.R.U32.HI R3, RZ, 0x7, R18 ;  /* 0x00000007ff037819 */ /* 0x000fc60000011612 */
[----:B------:R-:W1:Y:S04]  /*0060*/  SHFL.IDX PT, R2, R0, RZ, 0x1f ;  /* 0x00001fff00027589 */ /* 0x000e6800000e0000 */
[----:B------:R2:W3:Y:S01]  /*0070*/  SHFL.IDX PT, R5, R3, RZ, 0x1f ;  /* 0x00001fff03057589 */ /* 0x0004e200000e0000 */
[----:B-1----:R-:W-:-:S13]  /*0080*/  ISETP.NE.OR P0, PT, R2, RZ, !P0 ;  /* 0x000000ff0200720c */ /* 0x002fda0004705670 */
[----:B0-23--:R-:W-:Y:S05]  /*0090*/  @P0 BRA `(.L_x_1) ;  /* 0x0000000000200947 */ /* 0x00dfea0003800000 */
[----:B------:R-:W-:Y:S02]  /*00a0*/  ULDC.64 UR4, c[0x0][0x198] ;  /* 0x0000660000047ab9 */ /* 0x000fe40000000a00 */
[----:B------:R-:W-:Y:S02]  /*00b0*/  UIADD3 UR6, UP0, UR4, 0xf0, URZ ;  /* 0x000000f004067890 */ /* 0x000fe4000ff1e03f */
[----:B------:R-:W-:Y:S02]  /*00c0*/  UIADD3 UR4, UP1, UR4, 0x1f0, URZ ;  /* 0x000001f004047890 */ /* 0x000fe4000ff3e03f */
[----:B------:R-:W-:Y:S02]  /*00d0*/  UIADD3.X UR7, URZ, UR5, URZ, UP0, !UPT ;  /* 0x000000053f077290 */ /* 0x000fe400087fe43f */
[----:B------:R-:W-:-:S07]  /*00e0*/  UIADD3.X UR5, URZ, UR5, URZ, UP1, !UPT ;  /* 0x000000053f057290 */ /* 0x000fce0008ffe43f */
[----:B------:R0:W-:Y:S02]  /*00f0*/  UTMACCTL.PF [UR6] ;  /* 0x00000000060079b9 */ /* 0x0001e40008040000 */
[----:B------:R0:W-:Y:S02]  /*0100*/  UTMACCTL.PF [UR4] ;  /* 0x00000000040079b9 */ /* 0x0001e40008040000 */
[----:B0-----:R-:W-:Y:S01]  /*0110*/  NOP ;  /* 0x0000000000007918 */ /* 0x001fe20000000000 */
.L_x_1:
[----:B------:R-:W-:Y:S05]  /*0120*/  BSYNC B0 ;  /* 0x0000000000007941 */ /* 0x000fea0003800000 */
.L_x_0:
[----:B------:R-:W0:Y:S02]  /*0130*/  SHFL.IDX PT, R3, R0, RZ, 0x1f ;  /* 0x00001fff00037589 */ /* 0x000e2400000e0000 */
[----:B0-----:R-:W-:-:S13]  /*0140*/  ISETP.NE.AND P0, PT, R3, RZ, PT ;  /* 0x000000ff0300720c */ /* 0x001fda0003f05270 */
[----:B------:R-:W-:Y:S05]  /*0150*/  @P0 BRA `(.L_x_2) ;  /* 0x0000000000580947 */ /* 0x000fea0003800000 */
[----:B------:R-:W0:Y:S01]  /*0160*/  S2UR UR8, SR_CgaCtaId ;  /* 0x00000000000879c3 */ /* 0x000e220000008800 */
[----:B------:R-:W-:Y:S01]  /*0170*/  UMOV UR4, 0x400 ;  /* 0x0000040000047882 */ /* 0x000fe20000000000 */
[----:B------:R-:W-:Y:S01]  /*0180*/  UMOV UR5, 0x1 ;  /* 0x0000000100057882 */ /* 0x000fe20000000000 */
[----:B------:R-:W-:Y:S01]  /*0190*/  UMOV UR6, 0xa ;  /* 0x0000000a00067882 */ /* 0x000fe20000000000 */
[----:B------:R-:W-:Y:S01]  /*01a0*/  ELECT P0, URZ, PT ;  /* 0x00000000003f782f */ /* 0x000fe20003800000 */
[----:B------:R-:W-:-:S04]  /*01b0*/  UIADD3 UR6, -UR6, 0x100000, URZ ;  /* 0x0010000006067890 */ /* 0x000fc8000fffe13f */
[----:B------:R-:W-:Y:S02]  /*01c0*/  USHF.L.U32 UR7, UR6, 0xb, URZ ;  /* 0x0000000b06077899 */ /* 0x000fe4000800063f */
[----:B------:R-:W-:Y:S02]  /*01d0*/  USHF.L.U32 UR6, UR6, 0x1, URZ ;  /* 0x0000000106067899 */ /* 0x000fe4000800063f */
[----:B0-----:R-:W-:Y:S02]  /*01e0*/  ULEA UR8, UR8, UR4, 0x18 ;  /* 0x0000000408087291 */ /* 0x001fe4000f8ec03f */
[----:B------:R-:W-:-:S04]  /*01f0*/  UIADD3 UR4, -UR5, 0x100000, URZ ;  /* 0x0010000005047890 */ /* 0x000fc8000fffe13f */
[----:B------:R-:W-:Y:S02]  /*0200*/  USHF.L.U32 UR5, UR4, 0xb, URZ ;  /* 0x0000000b04057899 */ /* 0x000fe4000800063f */
[----:B------:R-:W-:Y:S01]  /*0210*/  USHF.L.U32 UR4, UR4, 0x1, URZ ;  /* 0x0000000104047899 */ /* 0x000fe2000800063f */
[----:B------:R-:W0:Y:S11]  /*0220*/  FENCE.VIEW.ASYNC.S ;  /* 0x00000000000073c6 */ /* 0x000e360000000000 */
[----:B0-----:R0:W1:Y:S01]  /*0230*/  SYNCS.EXCH.64 URZ, [UR8], UR4 ;  /* 0x00000004083f75b2 */ /* 0x0010620008000100 */
[----:B------:R0:W2:Y:S01]  /*0240*/  SYNCS.EXCH.64 URZ, [UR8+0x20], UR6 ;  /* 0x00002006083f75b2 */ /* 0x0000a20008000100 */
[----:B------:R0:W3:Y:S01]  /*0250*/  SYNCS.EXCH.64 URZ, [UR8+0x8], UR4 ;  /* 0x00000804083f75b2 */ /* 0x0000e20008000100 */
[----:B------:R0:W4:Y:S01]  /*0260*/  SYNCS.EXCH.64 URZ, [UR8+0x28], UR6 ;  /* 0x00002806083f75b2 */ /* 0x0001220008000100 */
[----:B------:R0:W0:Y:S01]  /*0270*/  SYNCS.EXCH.64 URZ, [UR8+0x10], UR4 ;  /* 0x00001004083f75b2 */ /* 0x0000220008000100 */
[----:B------:R0:W0:Y:S01]  /*0280*/  SYNCS.EXCH.64 URZ, [UR8+0x30], UR6 ;  /* 0x00003006083f75b2 */ /* 0x0000220008000100 */
[----:B------:R0:W0:Y:S01]  /*0290*/  SYNCS.EXCH.64 URZ, [UR8+0x18], UR4 ;  /* 0x00001804083f75b2 */ /* 0x0000220008000100 */
[----:B------:R0:W0:Y:S01]  /*02a0*/  SYNCS.EXCH.64 URZ, [UR8+0x38], UR6 ;  /* 0x00003806083f75b2 */ /* 0x0000220008000100 */
[----:B------:R-:W-:Y:S01]  /*02b0*/  NOP ;  /* 0x0000000000007918 */ /* 0x000fe20000000000 */
.L_x_2:
[----:B------:R-:W-:Y:S01]  /*02c0*/  SHF.R.S32.HI R7, RZ, 0x1f, R18 ;  /* 0x0000001fff077819 */ /* 0x000fe20000011412 */
[----:B------:R-:W5:Y:S01]  /*02d0*/  SHFL.IDX PT, R0, R0, RZ, 0x1f ;  /* 0x00001fff00007589 */ /* 0x000f6200000e0000 */
[----:B0-----:R-:W0:Y:S01]  /*02e0*/  S2UR UR8, SR_CTAID.X ;  /* 0x00000000000879c3 */ /* 0x001e220000002500 */
[----:B------:R-:W-:Y:S02]  /*02f0*/  ELECT P0, URZ, PT ;  /* 0x00000000003f782f */ /* 0x000fe40003800000 */
[----:B------:R-:W-:Y:S01]  /*0300*/  LEA.HI R7, R7, R18, RZ, 0x7 ;  /* 0x0000001207077211 */ /* 0x000fe200078f38ff */
[----:B------:R-:W1:Y:S01]  /*0310*/  S2R R4, SR_CTAID.Y ;  /* 0x0000000000047919 */ /* 0x000e620000002600 */
[----:B------:R-:W-:Y:S01]  /*0320*/  SHF.R.S32.HI R8, RZ, 0x1f, R3 ;  /* 0x0000001fff087819 */ /* 0x000fe20000011403 */
[----:B------:R-:W-:Y:S01]  /*0330*/  ULDC UR4, c[0x0][0x150] ;  /* 0x0000540000047ab9 */ /* 0x000fe20000000800 */
[----:B------:R-:W-:Y:S01]  /*0340*/  LOP3.LUT R7, R7, 0xffffff80, RZ, 0xc0, !PT ;  /* 0xffffff8007077812 */ /* 0x000fe200078ec0ff */
[----:B------:R-:W-:Y:S01]  /*0350*/  NOP ;  /* 0x0000000000007918 */ /* 0x000fe20000000000 */
[----:B------:R-:W-:Y:S01]  /*0360*/  LEA.HI R8, R8, R3, RZ, 0x2 ;  /* 0x0000000308087211 */ /* 0x000fe200078f10ff */
[----:B------:R-:W2:Y:S01]  /*0370*/  LDC R10, c[0x0][0x144] ;  /* 0x00005100ff0a7b82 */ /* 0x000ea20000000800 */
[----:B------:R-:W-:Y:S01]  /*0380*/  NOP ;  /* 0x0000000000007918 */ /* 0x000fe20000000000 */
[----:B------:R-:W-:Y:S01]  /*0390*/  IMAD.IADD R6, R18, 0x1, -R7 ;  /* 0x0000000112067824 */ /* 0x000fe200078e0a07 */
[----:B------:R-:W-:Y:S01]  /*03a0*/  LOP3.LUT R8, R8, 0x3ffffffc, RZ, 0xc0, !PT ;  /* 0x3ffffffc08087812 */ /* 0x000fe200078ec0ff */
[----:B------:R-:W-:Y:S01]  /*03b0*/  IMAD.MOV.U32 R22, RZ, RZ, 0x1 ;  /* 0x00000001ff167424 */ /* 0x000fe200078e00ff */
[----:B------:R-:W-:-:S02]  /*03c0*/  ISETP.NE.AND P3, PT, R5, RZ, PT ;  /* 0x000000ff0500720c */ /* 0x000fc40003f65270 */
[----:B------:R-:W-:Y:S01]  /*03d0*/  SHF.R.S32.HI R7, RZ, 0x1f, R6 ;  /* 0x0000001fff077819 */ /* 0x000fe20000011406 */
[----:B------:R-:W-:Y:S01]  /*03e0*/  IMAD.IADD R8, R3, 0x1, -R8 ;  /* 0x0000000103087824 */ /* 0x000fe200078e0a08 */
[----:B------:R-:W3:Y:S02]  /*03f0*/  LDC R12, c[0x0][0x140] ;  /* 0x00005000ff0c7b82 */ /* 0x000ee40000000800 */
[----:B------:R-:W-:Y:S02]  /*0400*/  LEA.HI R7, R7, R6, RZ, 0x3 ;  /* 0x0000000607077211 */ /* 0x000fe400078f18ff */
[----:B-----5:R-:W-:Y:S02]  /*0410*/  ISETP.NE.OR P0, PT, R0, RZ, !P0 ;  /* 0x000000ff0000720c */ /* 0x020fe40004705670 */
[--C-:B------:R-:W-:Y:S02]  /*0420*/  SHF.R.S32.HI R0, RZ, 0x3, R7.reuse ;  /* 0x00000003ff007819 */ /* 0x100fe40000011407 */
[----:B------:R-:W-:-:S02]  /*0430*/  SHF.R.S32.HI R7, RZ, 0x1f, R7 ;  /* 0x0000001fff077819 */ /* 0x000fc40000011407 */
[----:B0-----:R-:W-:Y:S02]  /*0440*/  I2FP.F32.U32 R9, UR8 ;  /* 0x0000000800097c45 */ /* 0x001fe40008201000 */
[----:B------:R-:W-:-:S03]  /*0450*/  LEA.HI R7, R7, R0, RZ, 0x2 ;  /* 0x0000000007077211 */ /* 0x000fc600078f10ff */
[----:B------:R-:W-:Y:S01]  /*0460*/  FMUL R9, R9, UR4 ;  /* 0x0000000409097c20 */ /* 0x000fe20008400000 */
[----:B------:R-:W-:Y:S01]  /*0470*/  LOP3.LUT R7, R7, 0xfffffffc, RZ, 0xc0, !PT ;  /* 0xfffffffc07077812 */ /* 0x000fe200078ec0ff */
[----:B------:R-:W-:Y:S01]  /*0480*/  VOTEU.ALL UP0, P0 ;  /* 0x00000000003f7886 */ /* 0x000fe20000000000 */
[----:B-1----:R-:W-:Y:S01]  /*0490*/  I2FP.F32.U32 R11, R4 ;  /* 0x00000004000b7245 */ /* 0x002fe20000201000 */
[----:B------:R-:W-:Y:S01]  /*04a0*/  ULDC UR4, c[0x0][0x154] ;  /* 0x0000550000047ab9 */ /* 0x000fe20000000800 */
[----:B------:R-:W-:Y:S01]  /*04b0*/  VOTEU.ALL UP1, P0 ;  /* 0x00000000003f7886 */ /* 0x000fe20000020000 */
[----:B------:R-:W-:Y:S01]  /*04c0*/  IMAD.IADD R7, R0, 0x1, -R7 ;  /* 0x0000000100077824 */ /* 0x000fe200078e0a07 */
[----:B------:R-:W0:Y:S01]  /*04d0*/  F2I.U32.TRUNC.NTZ R9, R9 ;  /* 0x0000000900097305 */ /* 0x000e22000020f000 */
[----:B------:R-:W1:Y:S01]  /*04e0*/  @!UP0 S2UR UR7, SR_CgaCtaId ;  /* 0x00000000000789c3 */ /* 0x000e620000008800 */
[----:B------:R-:W-:Y:S01]  /*04f0*/  @!UP0 UMOV UR6, 0x400 ;  /* 0x0000040000068882 */ /* 0x000fe20000000000 */
[----:B------:R-:W-:Y:S01]  /*0500*/  IMAD R8, R8, 0x4, R7 ;  /* 0x0000000408087824 */ /* 0x000fe200078e0207 */
[----:B---3--:R-:W-:-:S04]  /*0510*/  ISETP.EQ.U32.AND P2, PT, R12, 0x1, PT ;  /* 0x000000010c00780c */ /* 0x008fc80003f42070 */
[----:B------:R-:W-:-:S04]  /*0520*/  SHF.R.S32.HI R3, RZ, 0x1f, R8 ;  /* 0x0000001fff037819 */ /* 0x000fc80000011408 */
[----:B------:R-:W-:Y:S01]  /*0530*/  LEA.HI R0, R3, R8, RZ, 0x2 ;  /* 0x0000000803007211 */ /* 0x000fe200078f10ff */
[----:B0-----:R-:W-:-:S03]  /*0540*/  IMAD.MOV R7, RZ, RZ, -R9 ;  /* 0x000000ffff077224 */ /* 0x001fc600078e0a09 */
[----:B------:R-:W-:Y:S01]  /*0550*/  LOP3.LUT R9, R0, 0xfffffffc, RZ, 0xc0, !PT ;  /* 0xfffffffc00097812 */ /* 0x000fe200078ec0ff */
[----:B--2---:R-:W-:Y:S02]  /*0560*/  IMAD R3, R10, R7, UR8 ;  /* 0x000000080a037e24 */ /* 0x004fe4000f8e0207 */
[----:B------:R-:W-:Y:S02]  /*0570*/  FMUL R10, R11, UR4 ;  /* 0x000000040b0a7c20 */ /* 0x000fe40008400000 */
[C---:B------:R-:W-:Y:S01]  /*0580*/  IMAD.IADD R0, R8.reuse, 0x1, -R9 ;  /* 0x0000000108007824 */ /* 0x040fe200078e0a09 */
[----:B------:R-:W0:Y:S01]  /*0590*/  LDC R7, c[0x0][0x148] ;  /* 0x00005200ff077b82 */ /* 0x000e220000000800 */
[----:B------:R-:W-:Y:S01]  /*05a0*/  SHF.R.S32.HI R9, RZ, 0x1f, R2 ;  /* 0x0000001fff097819 */ /* 0x000fe20000011402 */
[----:B------:R-:W-:Y:S01]  /*05b0*/  IMAD.SHL.U32 R11, R8, 0x4, RZ ;  /* 0x00000004080b7824 */ /* 0x000fe200078e00ff */
[----:B------:R-:W-:Y:S01]  /*05c0*/  UMOV UR4, 0x20 ;  /* 0x0000002000047882 */ /* 0x000fe20000000000 */
[----:B------:R-:W-:Y:S01]  /*05d0*/  ISETP.NE.AND P4, PT, R0, R3, PT ;  /* 0x000000030000720c */ /* 0x000fe20003f85270 */
[----:B------:R-:W2:Y:S01]  /*05e0*/  F2I.U32.TRUNC.NTZ R10, R10 ;  /* 0x0000000a000a7305 */ /* 0x000ea2000020f000 */
[----:B------:R-:W-:Y:S01]  /*05f0*/  LEA.HI R9, R9, R2, RZ, 0x2 ;  /* 0x0000000209097211 */ /* 0x000fe200078f10ff */
[----:B------:R-:W-:-:S04]  /*0600*/  @!UP0 UIADD3 UR4, -UR4, 0x100000, URZ ;  /* 0x0010000004048890 */ /* 0x000fc8000fffe13f */
[----:B------:R-:W-:Y:S02]  /*0610*/  @!UP0 USHF.L.U32 UR5, UR4, 0xb, URZ ;  /* 0x0000000b04058899 */ /* 0x000fe4000800063f */
[----:B------:R-:W-:Y:S01]  /*0620*/  @!UP0 USHF.L.U32 UR4, UR4, 0x1, URZ ;  /* 0x0000000104048899 */ /* 0x000fe2000800063f */
[----:B------:R-:W-:Y:S01]  /*0630*/  LOP3.LUT R152, R8, 0xc, R11, 0x78, !PT ;  /* 0x0000000c08987812 */ /* 0x000fe200078e780b */
[----:B-1----:R-:W-:Y:S01]  /*0640*/  @!UP0 ULEA UR6, UR7, UR6, 0x18 ;  /* 0x0000000607068291 */ /* 0x002fe2000f8ec03f */
[----:B------:R-:W-:Y:S01]  /*0650*/  LOP3.LUT R9, R9, 0xfffffffc, RZ, 0xc0, !PT ;  /* 0xfffffffc09097812 */ /* 0x000fe200078ec0ff */
[----:B------:R-:W-:Y:S01]  /*0660*/  VOTEU.ALL UP0, P0 ;  /* 0x00000000003f7886 */ /* 0x000fe20000000000 */
[----:B------:R-:W-:Y:S01]  /*0670*/  LOP3.LUT P0, RZ, R6, 0x7, RZ, 0xc0, !PT ;  /* 0x0000000706ff7812 */ /* 0x000fe2000780c0ff */
[----:B------:R-:W-:Y:S02]  /*0680*/  VIADD R6, R5, 0xffffffff ;  /* 0xffffffff05067836 */ /* 0x000fe40000000000 */
[----:B------:R-:W-:Y:S01]  /*0690*/  IMAD.IADD R0, R2, 0x1, -R9 ;  /* 0x0000000102007824 */ /* 0x000fe200078e0a09 */
[----:B------:R-:W-:-:S02]  /*06a0*/  ISETP.LT.U32.AND P0, PT, R152, 0x8, !P0 ;  /* 0x000000089800780c */ /* 0x000fc40004701070 */
[----:B------:R-:W-:Y:S01]  /*06b0*/  @P4 SHF.R.S32.HI R9, RZ, 0x1f, R152 ;  /* 0x0000001fff094819 */ /* 0x000fe20000011498 */
[----:B--2---:R-:W-:Y:S01]  /*06c0*/  IMAD.MOV R21, RZ, RZ, -R10 ;  /* 0x000000ffff157224 */ /* 0x004fe200078e0a0a */
[C---:B------:R-:W-:Y:S01]  /*06d0*/  ISETP.NE.AND P1, PT, R0.reuse, 0x3, PT ;  /* 0x000000030000780c */ /* 0x040fe20003f25270 */
[----:B------:R-:W1:Y:S02]  /*06e0*/  FENCE.VIEW.ASYNC.S ;  /* 0x00000000000073c6 */ /* 0x000e640000000000 */
[----:B-1----:R1:W2:Y:S01]  /*06f0*/  @!UP0 SYNCS.EXCH.64 URZ, [UR6+0x50], UR4 ;  /* 0x00005004063f85b2 */ /* 0x0022a20008000100 */
[----:B------:R-:W-:Y:S01]  /*0700*/  @P4 LEA.HI R9, R9, R152, RZ, 0x2 ;  /* 0x0000009809094211 */ /* 0x000fe200078f10ff */
[----:B0-----:R-:W-:Y:S01]  /*0710*/  IMAD R2, R7, R21, R4 ;  /* 0x0000001507027224 */ /* 0x001fe200078e0204 */
[----:B------:R-:W-:Y:S02]  /*0720*/  ISETP.EQ.OR P1, PT, R0, RZ, !P1 ;  /* 0x000000ff0000720c */ /* 0x000fe40004f22670 */
[----:B------:R-:W-:-:S02]  /*0730*/  @P4 SHF.R.S32.HI R9, RZ, 0x2, R9 ;  /* 0x00000002ff094819 */ /* 0x000fc40000011409 */
[----:B------:R-:W-:Y:S02]  /*0740*/  ISETP.EQ.AND P1, PT, R5, RZ, P1 ;  /* 0x000000ff0500720c */ /* 0x000fe40000f22270 */
[----:B------:R-:W-:Y:S02]  /*0750*/  @P4 ISETP.NE.AND P5, PT, R9, R2, PT ;  /* 0x000000020900420c */ /* 0x000fe40003fa5270 */
[----:B------:R-:W-:Y:S02]  /*0760*/  ISETP.GE.U32.AND P6, PT, R6, 0x2, PT ;  /* 0x000000020600780c */ /* 0x000fe40003fc6070 */
[----:B------:R-:W-:Y:S02]  /*0770*/  SEL R9, RZ, 0x1, !P0 ;  /* 0x00000001ff097807 */ /* 0x000fe40004000000 */
[----:B------:R-:W-:Y:S01]  /*0780*/  @P4 SEL R22, RZ, 0x1, P5 ;  /* 0x00000001ff164807 */ /* 0x000fe20002800000 */
[----:B------:R1:W0:Y:S01]  /*0790*/  @!UP1 SYNCS.EXCH.64 URZ, [UR6+0x58], UR4 ;  /* 0x00005804063f95b2 */ /* 0x0002220008000100 */
[----:B------:R-:W-:Y:S01]  /*07a0*/  SEL R19, RZ, 0x1, !P1 ;  /* 0x00000001ff137807 */ /* 0x000fe20004800000 */
[----:B------:R-:W-:Y:S01]  /*07b0*/  NOP ;  /* 0x0000000000007918 */ /* 0x000fe20000000000 */
[----:B------:R-:W-:-:S02]  /*07c0*/  LOP3.LUT R22, R22, R9, RZ, 0xc0, !PT ;  /* 0x0000000916167212 */ /* 0x000fc400078ec0ff */
[----:B------:R-:W-:Y:S01]  /*07d0*/  SEL R19, R19, 0x2, P6 ;  /* 0x0000000213137807 */ /* 0x000fe20003000000 */
[----:B-12---:R-:W-:Y:S06]  /*07e0*/  @!P2 BRA `(.L_x_3) ;  /* 0x000000000008a947 */ /* 0x006fec0003800000 */
[----:B0---4-:R-:W-:Y:S01]  /*07f0*/  UCGABAR_ARV ;  /* 0x00000000000079c7 */ /* 0x011fe20008000000 */
[----:B------:R-:W-:Y:S05]  /*0800*/  BRA `(.L_x_4) ;  /* 0x0000000000047947 */ /* 0x000fea0003800000 */
.L_x_3:
[----:B0---4-:R-:W-:Y:S01]  /*0810*/  NOP ;  /* 0x0000000000007918 */ /* 0x011fe20000000000 */
.L_x_4:
[----:B------:R-:W0:Y:S01]  /*0820*/  LDC R2, c[0x0][0x65c] ;  /* 0x00019700ff027b82 */ /* 0x000e220000000800 */
[----:B------:R-:W-:Y:S02]  /*0830*/  IMAD.U32 R8, RZ, RZ, UR8 ;  /* 0x00000008ff087e24 */ /* 0x000fe4000f8e00ff */
[----:B------:R-:W-:Y:S01]  /*0840*/  IMAD.MOV.U32 R9, RZ, RZ, RZ ;  /* 0x000000ffff097224 */ /* 0x000fe200078e00ff */
[----:B0-----:R-:W-:-:S04]  /*0850*/  ISETP.NE.AND P1, PT, R2, 0x1, PT ;  /* 0x000000010200780c */ /* 0x001fc80003f25270 */
[----:B------:R-:W-:-:S09]  /*0860*/  P2R R5, PR, RZ, 0x2 ;  /* 0x00000002ff057803 */ /* 0x000fd20000000000 */
[----:B------:R-:W0:Y:S01]  /*0870*/  @P1 LDC R17, c[0x0][0x10] ;  /* 0x00000400ff111b82 */ /* 0x000e220000000800 */
[----:B------:R-:W-:Y:S02]  /*0880*/  @P1 IMAD.MOV.U32 R5, RZ, RZ, RZ ;  /* 0x000000ffff051224 */ /* 0x000fe400078e00ff */
[----:B------:R-:W-:-:S05]  /*0890*/  @P1 IMAD.MOV.U32 R13, RZ, RZ, RZ ;  /* 0x000000ffff0d1224 */ /* 0x000fca00078e00ff */
[----:B------:R-:W1:Y:S01]  /*08a0*/  @!P1 LDC R11, c[0x0][0xc] ;  /* 0x00000300ff0b9b82 */ /* 0x000e620000000800 */
[----:B0-----:R-:W-:-:S04]  /*08b0*/  @P1 IMAD.WIDE.U32 R16, R17, UR8, R4 ;  /* 0x0000000811101c25 */ /* 0x001fc8000f8e0004 */
[----:B------:R-:W-:Y:S02]  /*08c0*/  @P1 IMAD.IADD R17, R17, 0x1, R13 ;  /* 0x0000000111111824 */ /* 0x000fe400078e020d */
[----:B-1----:R-:W-:-:S04]  /*08d0*/  @!P1 IMAD.WIDE.U32 R8, R4, R11, R8 ;  /* 0x0000000b04089225 */ /* 0x002fc800078e0008 */
[----:B------:R-:W-:Y:S02]  /*08e0*/  @!P1 IMAD.MOV.U32 R16, RZ, RZ, R8 ;  /* 0x000000ffff109224 */ /* 0x000fe400078e0008 */
[----:B------:R-:W-:Y:S01]  /*08f0*/  @!P1 IMAD.MOV.U32 R17, RZ, RZ, R9 ;  /* 0x000000ffff119224 */ /* 0x000fe200078e0009 */
[----:B------:R-:W-:Y:S06]  /*0900*/  @!P2 BRA `(.L_x_5) ;  /* 0x00000000000ca947 */ /* 0x000fec0003800000 */
[----:B------:R-:W-:Y:S01]  /*0910*/  UCGABAR_WAIT ;  /* 0x0000000000007dc7 */ /* 0x000fe20008000000 */
[----:B------:R-:W-:Y:S01]  /*0920*/  CCTL.IVALL ;  /* 0x00000000ff00798f */ /* 0x000fe20002000000 */
[----:B------:R-:W-:Y:S05]  /*0930*/  BRA `(.L_x_6) ;  /* 0x0000000000047947 */ /* 0x000fea0003800000 */
.L_x_5:
[----:B------:R-:W-:Y:S06]  /*0940*/  BAR.SYNC.DEFER_BLOCKING 0x0 ;  /* 0x0000000000007b1d */ /* 0x000fec0000010000 */
.L_x_6:
[----:B------:R-:W-:Y:S05]  /*0950*/  @!P3 BRA `(.L_x_7) ;  /* 0x000000980064b947 */ /* 0x000fea0003800000 */
[----:B------:R-:W-:-:S13]  /*0960*/  ISETP.GT.U32.AND P0, PT, R6, 0x1, PT ;  /* 0x000000010600780c */ /* 0x000fda0003f04070 */
[----:B------:R-:W-:Y:S05]  /*0970*/  @P0 EXIT ;  /* 0x000000000000094d */ /* 0x000fea0003800000 */
[----:B------:R-:W-:Y:S01]  /*0980*/  ULDC.64 UR4, c[0x0][0x650] ;  /* 0x0001940000047ab9 */ /* 0x000fe20000000a00 */
[----:B------:R-:W-:Y:S01]  /*0990*/  PRMT R0, RZ, 0x7610, R0 ;  /* 0x00007610ff007816 */ /* 0x000fe20000000000 */
[----:B------:R-:W-:Y:S01]  /*09a0*/  IMAD.MOV.U32 R154, RZ, RZ, -0x1 ;  /* 0xffffffffff9a7424 */ /* 0x000fe200078e00ff */
[----:B------:R-:W-:Y:S01]  /*09b0*/  ISETP.GE.U32.AND P0, PT, R16, UR4, PT ;  /* 0x0000000410007c0c */ /* 0x000fe2000bf06070 */
[----:B------:R-:W-:Y:S02]  /*09c0*/  IMAD.MOV.U32 R153, RZ, RZ, -0x1 ;  /* 0xffffffffff997424 */ /* 0x000fe400078e00ff */
[----:B------:R-:W-:Y:S01]  /*09d0*/  IMAD.MOV.U32 R23, RZ, RZ, -0x1 ;  /* 0xffffffffff177424 */ /* 0x000fe200078e00ff */
[----:B------:R-:W-:-:S13]  /*09e0*/  ISETP.GE.U32.AND.EX P0, PT, R17, UR5, PT, P0 ;  /* 0x0000000511007c0c */ /* 0x000fda000bf06100 */
[----:B------:R-:W-:Y:S05]  /*09f0*/  @P0 BRA `(.L_x_8) ;  /* 0x00000004002c0947 */ /* 0x000fea0003800000 */
[----:B------:R-:W0:Y:S01]  /*0a00*/  LDC.64 R24, c[0x0][0x628] ;  /* 0x00018a00ff187b82 */ /* 0x000e220000000a00 */
[----:B------:R-:W-:Y:S02]  /*0a10*/  IMAD.MOV.U32 R8, RZ, RZ, R16 ;  /* 0x000000ffff087224 */ /* 0x000fe400078e0010 */
[----:B------:R-:W-:-:S05]  /*0a20*/  IMAD.MOV.U32 R9, RZ, RZ, R17 ;  /* 0x000000ffff097224 */ /* 0x000fca00078e0011 */
[----:B------:R-:W1:Y:S08]  /*0a30*/  LDC R0, c[0x0][0x630] ;  /* 0x00018c00ff007b82 */ /* 0x000e700000000800 */
[----:B------:R-:W2:Y:S01]  /*0a40*/  LDC.64 R26, c[0x0][0x620] ;  /* 0x00018800ff1a7b82 */ /* 0x000ea20000000a00 */
[----:B0-----:R-:W-:-:S04]  /*0a50*/  ISETP.NE.U32.AND P0, PT, R24, RZ, PT ;  /* 0x000000ff1800720c */ /* 0x001fc80003f05070 */
[----:B------:R-:W-:-:S13]  /*0a60*/  ISETP.NE.AND.EX P0, PT, R25, RZ, PT, P0 ;  /* 0x000000ff1900720c */ /* 0x000fda0003f05300 */
[----:B-12---:R-:W-:Y:S05]  /*0a70*/  @!P0 BRA `(.L_x_9) ;  /* 0x0000000000288947 */ /* 0x006fea0003800000 */
[----:B------:R-:W0:Y:S02]  /*0a80*/  LDC R13, c[0x0][0x634] ;  /* 0x00018d00ff0d7b82 */ /* 0x000e240000000800 */
[----:B0-----:R-:W-:-:S05]  /*0a90*/  IADD3 R13, P0, R16, R13, RZ ;  /* 0x0000000d100d7210 */ /* 0x001fca0007f1e0ff */
[----:B------:R-:W-:-:S04]  /*0aa0*/  IMAD.X R15, RZ, RZ, R17, P0 ;  /* 0x000000ffff0f7224 */ /* 0x000fc800000e0611 */
[----:B------:R-:W-:-:S04]  /*0ab0*/  IMAD.WIDE.U32 R8, R15, R24, RZ ;  /* 0x000000180f087225 */ /* 0x000fc800078e00ff */
[----:B------:R-:W-:-:S04]  /*0ac0*/  IMAD.WIDE.U32 R10, P0, R13, R25, R8 ;  /* 0x000000190d0a7225 */ /* 0x000fc80007800008 */
[----:B------:R-:W-:-:S04]  /*0ad0*/  IMAD.WIDE.U32 R8, R13, R24, RZ ;  /* 0x000000180d087225 */ /* 0x000fc800078e00ff */
[----:B------:R-:W-:Y:S01]  /*0ae0*/  IMAD.X R13, RZ, RZ, RZ, P0 ;  /* 0x000000ffff0d7224 */ /* 0x000fe200000e06ff */
[----:B------:R-:W-:Y:S01]  /*0af0*/  IADD3 RZ, P0, R9, R10, RZ ;  /* 0x0000000a09ff7210 */ /* 0x000fe20007f1e0ff */
[----:B------:R-:W-:-:S04]  /*0b00*/  IMAD.MOV.U32 R12, RZ, RZ, R11 ;  /* 0x000000ffff0c7224 */ /* 0x000fc800078e000b */
[----:B------:R-:W-:-:S08]  /*0b10*/  IMAD.WIDE.U32.X R8, R15, R25, R12, P0 ;  /* 0x000000190f087225 */ /* 0x000fd000000e040c */
.L_x_9:
[----:B------:R-:W0:Y:S01]  /*0b20*/  LDC.64 R24, c[0x0][0x640] ;  /* 0x00019000ff187b82 */ /* 0x000e220000000a00 */
[-CC-:B------:R-:W-:Y:S01]  /*0b30*/  SHF.R.U64 R28, R8, R0.reuse, R9.reuse ;  /* 0x00000000081c7219 */ /* 0x180fe20000001209 */
[----:B------:R-:W-:Y:S01]  /*0b40*/  IMAD R30, R7, R21, R4 ;  /* 0x00000015071e7224 */ /* 0x000fe200078e0204 */
[----:B------:R-:W-:Y:S01]  /*0b50*/  SHF.R.U32.HI R0, RZ, R0, R9 ;  /* 0x00000000ff007219 */ /* 0x000fe20000011609 */
[----:B------:R-:W-:Y:S01]  /*0b60*/  IMAD.MOV.U32 R21, RZ, RZ, 0x1 ;  /* 0x00000001ff157424 */ /* 0x000fe200078e00ff */
[----:B------:R-:W-:-:S03]  /*0b70*/  IADD3 R5, P0, RZ, -R28, RZ ;  /* 0x8000001cff057210 */ /* 0x000fc60007f1e0ff */
[----:B------:R-:W1:Y:S02]  /*0b80*/  LDC R6, c[0x0][0x618] ;  /* 0x00018600ff067b82 */ /* 0x000e640000000800 */
[----:B------:R-:W-:-:S04]  /*0b90*/  IMAD.X R9, RZ, RZ, ~R0, P0 ;  /* 0x000000ffff097224 */ /* 0x000fc800000e0e00 */
[-C--:B------:R-:W-:Y:S02]  /*0ba0*/  IMAD R0, R9, R26.reuse, RZ ;  /* 0x0000001a09007224 */ /* 0x080fe400078e02ff */
[----:B------:R-:W2:Y:S01]  /*0bb0*/  LDC R11, c[0x0][0x608] ;  /* 0x00018200ff0b7b82 */ /* 0x000ea20000000800 */
[----:B------:R-:W-:-:S04]  /*0bc0*/  IMAD.WIDE.U32 R8, R5, R26, R16 ;  /* 0x0000001a05087225 */ /* 0x000fc800078e0010 */
[----:B------:R-:W-:-:S03]  /*0bd0*/  IMAD R5, R5, R27, R0 ;  /* 0x0000001b05057224 */ /* 0x000fc600078e0200 */
[----:B------:R-:W3:Y:S01]  /*0be0*/  LDC R12, c[0x0][0x658] ;  /* 0x00019600ff0c7b82 */ /* 0x000ee20000000800 */
[----:B0-----:R-:W-:Y:S01]  /*0bf0*/  ISETP.NE.U32.AND P0, PT, R24, RZ, PT ;  /* 0x000000ff1800720c */ /* 0x001fe20003f05070 */
[----:B------:R-:W-:Y:S02]  /*0c00*/  IMAD.IADD R5, R9, 0x1, R5 ;  /* 0x0000000109057824 */ /* 0x000fe400078e0205 */
[----:B------:R-:W-:Y:S01]  /*0c10*/  IMAD.MOV.U32 R9, RZ, RZ, -0x1 ;  /* 0xffffffffff097424 */ /* 0x000fe200078e00ff */
[----:B------:R-:W-:-:S03]  /*0c20*/  ISETP.NE.AND.EX P0, PT, R25, RZ, PT, P0 ;  /* 0x000000ff1900720c */ /* 0x000fc60003f05300 */
[----:B------:R-:W0:Y:S01]  /*0c30*/  LDC R15, c[0x0][0x600] ;  /* 0x00018000ff0f7b82 */ /* 0x000e220000000800 */
[-CC-:B-1----:R-:W-:Y:S02]  /*0c40*/  SHF.R.U64 R13, R8, R6.reuse, R5.reuse ;  /* 0x00000006080d7219 */ /* 0x182fe40000001205 */
[----:B------:R-:W-:-:S05]  /*0c50*/  SHF.R.U32.HI R0, RZ, R6, R5 ;  /* 0x00000006ff007219 */ /* 0x000fca0000011605 */
[----:B------:R-:W1:Y:S01]  /*0c60*/  LDC R14, c[0x0][0x648] ;  /* 0x00019200ff0e7b82 */ /* 0x000e620000000800 */
[-CC-:B--2---:R-:W-:Y:S02]  /*0c70*/  SHF.R.U64 R27, R13, R11.reuse, R0.reuse ;  /* 0x0000000b0d1b7219 */ /* 0x184fe40000001200 */
[----:B------:R-:W-:-:S05]  /*0c80*/  SHF.R.U32.HI R5, RZ, R11, R0 ;  /* 0x0000000bff057219 */ /* 0x000fca0000011600 */
[----:B------:R-:W2:Y:S01]  /*0c90*/  LDC R20, c[0x0][0x638] ;  /* 0x00018e00ff147b82 */ /* 0x000ea20000000800 */
[-CC-:B---3--:R-:W-:Y:S02]  /*0ca0*/  SHF.R.U64 R26, R27, R12.reuse, R5.reuse ;  /* 0x0000000c1b1a7219 */ /* 0x188fe40000001205 */
[-C--:B------:R-:W-:Y:S02]  /*0cb0*/  SHF.L.U32 R0, R9, R12.reuse, RZ ;  /* 0x0000000c09007219 */ /* 0x080fe400000006ff */
[----:B------:R-:W-:Y:S01]  /*0cc0*/  SHF.R.U32.HI R5, RZ, R12, R5 ;  /* 0x0000000cff057219 */ /* 0x000fe20000011605 */
[----:B------:R-:W-:Y:S01]  /*0cd0*/  IMAD.MOV.U32 R4, RZ, RZ, R26 ;  /* 0x000000ffff047224 */ /* 0x000fe200078e001a */
[----:B------:R-:W-:Y:S01]  /*0ce0*/  LOP3.LUT R10, RZ, R0, RZ, 0x33, !PT ;  /* 0x00000000ff0a7212 */ /* 0x000fe200078e33ff */
[----:B------:R-:W3:Y:S01]  /*0cf0*/  LDC R23, c[0x0][0x610] ;  /* 0x00018400ff177b82 */ /* 0x000ee20000000800 */
[----:B------:R-:W-:Y:S05]  /*0d00*/  @!P0 BRA `(.L_x_10) ;  /* 0x0000000000288947 */ /* 0x000fea0003800000 */
[----:B------:R-:W4:Y:S02]  /*0d10*/  LDC R9, c[0x0][0x64c] ;  /* 0x00019300ff097b82 */ /* 0x000f240000000800 */
[----:B----4-:R-:W-:-:S05]  /*0d20*/  IADD3 R9, P0, R26, R9, RZ ;  /* 0x000000091a097210 */ /* 0x010fca0007f1e0ff */
        /* <DEDUP_REMOVED lines=8> */
.L_x_10:
[----:B-1----:R-:W-:Y:S01]  /*0db0*/  SHF.R.U64 R4, R4, R14, R5 ;  /* 0x0000000e04047219 */ /* 0x002fe20000001205 */
[----:B0-----:R-:W-:Y:S01]  /*0dc0*/  VIADD R6, R15, 0xffffffff ;  /* 0xffffffff0f067836 */ /* 0x001fe20000000000 */
[----:B------:R-:W-:Y:S02]  /*0dd0*/  SHF.L.U32 R0, R21, R12, RZ ;  /* 0x0000000c15007219 */ /* 0x000fe400000006ff */
[----:B------:R-:W-:Y:S01]  /*0de0*/  LOP3.LUT R5, R27, R10, RZ, 0xc0, !PT ;  /* 0x0000000a1b057212 */ /* 0x000fe200078ec0ff */
[----:B------:R-:W-:Y:S01]  /*0df0*/  IMAD.MOV R7, RZ, RZ, -R4 ;  /* 0x000000ffff077224 */ /* 0x000fe200078e0a04 */
[----:B------:R-:W-:Y:S02]  /*0e00*/  SEL R3, R3, R30, !P1 ;  /* 0x0000001e03037207 */ /* 0x000fe40004800000 */
[----:B------:R-:W-:Y:S01]  /*0e10*/  LOP3.LUT R6, R13, R6, RZ, 0xc0, !PT ;  /* 0x000000060d067212 */ /* 0x000fe200078ec0ff */
[----:B------:R-:W-:Y:S02]  /*0e20*/  IMAD R4, R0, R4, R5 ;  /* 0x0000000400047224 */ /* 0x000fe400078e0205 */
[----:B--2---:R-:W-:-:S02]  /*0e30*/  IMAD R0, R7, R20, R26 ;  /* 0x0000001407007224 */ /* 0x004fc400078e021a */
[----:B---3--:R-:W-:Y:S02]  /*0e40*/  IMAD R3, R4, R23, R3 ;  /* 0x0000001704037224 */ /* 0x008fe400078e0203 */
[----:B------:R-:W-:Y:S02]  /*0e50*/  IMAD R154, R0, R15, R6 ;  /* 0x0000000f009a7224 */ /* 0x000fe400078e0206 */
[----:B------:R-:W-:Y:S02]  /*0e60*/  IMAD.MOV.U32 R4, RZ, RZ, 0x1 ;  /* 0x00000001ff047424 */ /* 0x000fe400078e00ff */
[----:B------:R-:W-:Y:S01]  /*0e70*/  IMAD.MOV.U32 R23, RZ, RZ, R28 ;  /* 0x000000ffff177224 */ /* 0x000fe200078e001c */
[----:B------:R-:W-:Y:S02]  /*0e80*/  SEL R153, R154, R3, !P1 ;  /* 0x000000039a997207 */ /* 0x000fe40004800000 */
[----:B------:R-:W-:Y:S02]  /*0e90*/  PRMT R0, R4, 0x7610, R0 ;  /* 0x0000761004007816 */ /* 0x000fe40000000000 */
[----:B------:R-:W-:-:S07]  /*0ea0*/  SEL R154, R3, R154, !P1 ;  /* 0x0000009a039a7207 */ /* 0x000fce0004800000 */
.L_x_8:
[----:B------:R-:W-:-:S08]  /*0eb0*/  NOP ;  /* 0x0000000000007918 */ /* 0x000fd00000000000 */
[----:B------:R-:W0:Y:S02]  /*0ec0*/  USETMAXREG.TRY_ALLOC.CTAPOOL UP0, 0xe8 ;  /* 0x000000e8000079c8 */ /* 0x000e240008000600 */
[----:B0-----:R-:W-:-:S13]  /*0ed0*/  PLOP3.LUT P0, PT, PT, PT, UP0, 0x80, 0x0 ;  /* 0x000000000000781c */ /* 0x001fda0003f0f008 */
[----:B------:R-:W-:Y:S05]  /*0ee0*/  @!P0 BRA `(.L_x_8) ;  /* 0xfffffffc00f08947 */ /* 0x000fea000383ffff */
[----:B------:R-:W-:Y:S01]  /*0ef0*/  ULDC.64 UR4, c[0x0][0x598] ;  /* 0x0001660000047ab9 */ /* 0x000fe20000000a00 */
[----:B------:R-:W-:Y:S01]  /*0f00*/  ULDC.64 UR36, c[0x0][0x208] ;  /* 0x0000820000247ab9 */ /* 0x000fe20000000a00 */
[----:B------:R-:W-:-:S04]  /*0f10*/  ISETP.NE.U32.AND P0, PT, RZ, UR4, PT ;  /* 0x00000004ff007c0c */ /* 0x000fc8000bf05070 */
[----:B------:R-:W-:-:S13]  /*0f20*/  ISETP.NE.AND.EX P0, PT, RZ, UR5, PT, P0 ;  /* 0x00000005ff007c0c */ /* 0x000fda000bf05300 */
[----:B------:R-:W-:Y:S05]  /*0f30*/  @!P0 BRA `(.L_x_11) ;  /* 0x00000000001c8947 */ /* 0x000fea0003800000 */
[----:B------:R-:W0:Y:S02]  /*0f40*/  LDC.64 R4, c[0x0][0x598] ;  /* 0x00016600ff047b82 */ /* 0x000e240000000a00 */
[----:B0-----:R-:W2:Y:S02]  /*0f50*/  LDG.E.64 R4, desc[UR36][R4.64] ;  /* 0x0000002404047981 */ /* 0x001ea4000c1e1b00 */
[----:B--2---:R-:W-:-:S04]  /*0f60*/  ISETP.NE.U32.AND P0, PT, R4, RZ, PT ;  /* 0x000000ff0400720c */ /* 0x004fc80003f05070 */
[----:B------:R-:W-:-:S13]  /*0f70*/  ISETP.NE.AND.EX P0, PT, R5, RZ, PT, P0 ;  /* 0x000000ff0500720c */ /* 0x000fda0003f05300 */
[----:B------:R-:W-:Y:S05]  /*0f80*/  @!P0 BRA `(.L_x_11) ;  /* 0x0000000000088947 */ /* 0x000fea0003800000 */
[----:B------:R0:W5:Y:S01]  /*0f90*/  LD.E R155, desc[UR36][R4.64] ;  /* 0x00000024049b7980 */ /* 0x000162000c101900 */
[----:B------:R-:W-:Y:S05]  /*0fa0*/  BRA `(.L_x_12) ;  /* 0x0000000000247947 */ /* 0x000fea0003800000 */
.L_x_11:
[----:B------:R-:W-:Y:S02]  /*0fb0*/  ULDC.64 UR4, c[0x0][0x588] ;  /* 0x0001620000047ab9 */ /* 0x000fe40000000a00 */
[----:B------:R-:W-:-:S04]  /*0fc0*/  ISETP.NE.U32.AND P0, PT, RZ, UR4, PT ;  /* 0x00000004ff007c0c */ /* 0x000fc8000bf05070 */
[----:B------:R-:W-:-:S13]  /*0fd0*/  ISETP.NE.AND.EX P0, PT, RZ, UR5, PT, P0 ;  /* 0x00000005ff007c0c */ /* 0x000fda000bf05300 */
[----:B------:R-:W-:Y:S05]  /*0fe0*/  @!P0 BRA `(.L_x_13) ;  /* 0x00000000000c8947 */ /* 0x000fea0003800000 */
[----:B------:R-:W0:Y:S02]  /*0ff0*/  LDC.64 R4, c[0x0][0x588] ;  /* 0x00016200ff047b82 */ /* 0x000e240000000a00 */
[----:B0-----:R1:W5:Y:S01]  /*1000*/  LDG.E R155, desc[UR36][R4.64] ;  /* 0x00000024049b7981 */ /* 0x001362000c1e1900 */
[----:B------:R-:W-:Y:S05]  /*1010*/  BRA `(.L_x_12) ;  /* 0x0000000000087947 */ /* 0x000fea0003800000 */
.L_x_13:
[----:B------:R-:W-:Y:S02]  /*1020*/  ULDC UR4, c[0x0][0x580] ;  /* 0x0001600000047ab9 */ /* 0x000fe40000000800 */
[----:B------:R-:W-:-:S07]  /*1030*/  IMAD.U32 R155, RZ, RZ, UR4 ;  /* 0x00000004ff9b7e24 */ /* 0x000fce000f8e00ff */
.L_x_12:
[----:B------:R-:W-:Y:S02]  /*1040*/  ULDC.64 UR4, c[0x0][0x5a0] ;  /* 0x0001680000047ab9 */ /* 0x000fe40000000a00 */
[----:B------:R-:W-:-:S04]  /*1050*/  ISETP.NE.U32.AND P0, PT, RZ, UR4, PT ;  /* 0x00000004ff007c0c */ /* 0x000fc8000bf05070 */
[----:B------:R-:W-:-:S13]  /*1060*/  ISETP.NE.AND.EX P0, PT, RZ, UR5, PT, P0 ;  /* 0x00000005ff007c0c */ /* 0x000fda000bf05300 */
[----:B------:R-:W-:Y:S05]  /*1070*/  @!P0 BRA `(.L_x_14) ;  /* 0x00000000001c8947 */ /* 0x000fea0003800000 */
[----:B01----:R-:W0:Y:S02]  /*1080*/  LDC.64 R4, c[0x0][0x5a0] ;  /* 0x00016800ff047b82 */ /* 0x003e240000000a00 */
[----:B0-----:R-:W2:Y:S02]  /*1090*/  LDG.E.64 R4, desc[UR36][R4.64] ;  /* 0x0000002404047981 */ /* 0x001ea4000c1e1b00 */
[----:B--2---:R-:W-:-:S04]  /*10a0*/  ISETP.NE.U32.AND P0, PT, R4, RZ, PT ;  /* 0x000000ff0400720c */ /* 0x004fc80003f05070 */
[----:B------:R-:W-:-:S13]  /*10b0*/  ISETP.NE.AND.EX P0, PT, R5, RZ, PT, P0 ;  /* 0x000000ff0500720c */ /* 0x000fda0003f05300 */
[----:B------:R-:W-:Y:S05]  /*10c0*/  @!P0 BRA `(.L_x_14) ;  /* 0x0000000000088947 */ /* 0x000fea0003800000 */
[----:B------:R0:W5:Y:S01]  /*10d0*/  LD.E R156, desc[UR36][R4.64] ;  /* 0x00000024049c7980 */ /* 0x000162000c101900 */
[----:B------:R-:W-:Y:S05]  /*10e0*/  BRA `(.L_x_15) ;  /* 0x0000000000247947 */ /* 0x000fea0003800000 */
.L_x_14:
[----:B------:R-:W-:Y:S02]  /*10f0*/  ULDC.64 UR4, c[0x0][0x590] ;  /* 0x0001640000047ab9 */ /* 0x000fe40000000a00 */
[----:B------:R-:W-:-:S04]  /*1100*/  ISETP.NE.U32.AND P0, PT, RZ, UR4, PT ;  /* 0x00000004ff007c0c */ /* 0x000fc8000bf05070 */
[----:B------:R-:W-:-:S13]  /*1110*/  ISETP.NE.AND.EX P0, PT, RZ, UR5, PT, P0 ;  /* 0x00000005ff007c0c */ /* 0x000fda000bf05300 */
[----:B------:R-:W-:Y:S05]  /*1120*/  @!P0 BRA `(.L_x_16) ;  /* 0x00000000000c8947 */ /* 0x000fea0003800000 */
[----:B------:R-:W2:Y:S02]  /*1130*/  LDC.64 R156, c[0x0][0x590] ;  /* 0x00016400ff9c7b82 */ /* 0x000ea40000000a00 */
[----:B--2---:R2:W5:Y:S01]  /*1140*/  LDG.E R156, desc[UR36][R156.64] ;  /* 0x000000249c9c7981 */ /* 0x004562000c1e1900 */
[----:B------:R-:W-:Y:S05]  /*1150*/  BRA `(.L_x_15) ;  /* 0x0000000000087947 */ /* 0x000fea0003800000 */
.L_x_16:
[----:B------:R-:W-:Y:S02]  /*1160*/  ULDC UR4, c[0x0][0x584] ;  /* 0x0001610000047ab9 */ /* 0x000fe40000000800 */
[----:B------:R-:W-:-:S07]  /*1170*/  IMAD.U32 R156, RZ, RZ, UR4 ;  /* 0x00000004ff9c7e24 */ /* 0x000fce000f8e00ff */
.L_x_15:
[----:B------:R-:W-:-:S13]  /*1180*/  LOP3.LUT P0, RZ, R0, 0xff, RZ, 0xc0, !PT ;  /* 0x000000ff00ff7812 */ /* 0x000fda000780c0ff */
[----:B------:R-:W-:Y:S05]  /*1190*/  @!P0 EXIT ;  /* 0x000000000000894d */ /* 0x000fea0003800000 */
[----:B------:R-:W-:Y:S01]  /*11a0*/  ULDC UR4, c[0x0][0x28c] ;  /* 0x0000a30000047ab9 */ /* 0x000fe20000000800 */
[----:B--2---:R-:W-:Y:S01]  /*11b0*/  LOP3.LUT R157, R19, 0x1, RZ, 0xfc, !PT ;  /* 0x00000001139d7812 */ /* 0x004fe200078efcff */
[----:B------:R-:W-:Y:S01]  /*11c0*/  UIADD3 UR4, UR4, 0x3f, URZ ;  /* 0x0000003f04047890 */ /* 0x000fe2000fffe03f */
[----:B------:R-:W-:Y:S01]  /*11d0*/  UMOV UR38, URZ ;  /* 0x0000003f00267c82 */ /* 0x000fe20008000000 */
[----:B------:R-:W-:Y:S02]  /*11e0*/  UMOV UR39, URZ ;  /* 0x0000003f00277c82 */ /* 0x000fe40008000000 */
[----:B------:R-:W-:-:S04]  /*11f0*/  USHF.R.S32.HI UR5, URZ, 0x1f, UR4 ;  /* 0x0000001f3f057899 */ /* 0x000fc80008011404 */
[----:B------:R-:W-:-:S04]  /*1200*/  ULEA.HI UR5, UR5, UR4, URZ, 0x6 ;  /* 0x0000000405057291 */ /* 0x000fc8000f8f303f */
[----:B------:R-:W-:-:S12]  /*1210*/  USHF.R.S32.HI UR40, URZ, 0x6, UR5 ;  /* 0x000000063f287899 */ /* 0x000fd80008011405 */
.L_x_290:
[----:B------:R-:W-:Y:S01]  /*1220*/  LOP3.LUT R0, R18, 0x80, RZ, 0xc0, !PT ;  /* 0x0000008012007812 */ /* 0x000fe200078ec0ff */
[----:B--2---:R-:W2:Y:S01]  /*1230*/  S2UR UR7, SR_CgaCtaId ;  /* 0x00000000000779c3 */ /* 0x004ea20000008800 */
[----:B------:R-:W-:Y:S02]  /*1240*/  UMOV UR6, 0x400 ;  /* 0x0000040000067882 */ /* 0x000fe40000000000 */
[----:B------:R-:W-:-:S06]  /*1250*/  SHF.R.U32.HI R0, RZ, 0x7, R0 ;  /* 0x00000007ff007819 */ /* 0x000fcc0000011600 */
[----:B---3--:R-:W3:Y:S01]  /*1260*/  SHFL.IDX PT, R0, R0, RZ, 0x1f ;  /* 0x00001fff00007589 */ /* 0x008ee200000e0000 */
[----:B--2---:R-:W-:Y:S01]  /*1270*/  ULEA UR6, UR7, UR6, 0x18 ;  /* 0x0000000607067291 */ /* 0x004fe2000f8ec03f */
[----:B---3--:R-:W-:-:S13]  /*1280*/  R2UR UR4, R0 ;  /* 0x00000000000472ca */ /* 0x008fda00000e0000 */
[----:B------:R-:W-:-:S04]  /*1290*/  ULEA.HI UR5, UR4, UR4, URZ, 0x1 ;  /* 0x0000000404057291 */ /* 0x000fc8000f8f083f */
[----:B------:R-:W-:-:S04]  /*12a0*/  ULOP3.LUT UR5, UR5, 0x7fffe, URZ, 0xc0, !UPT ;  /* 0x0007fffe05057892 */ /* 0x000fc8000f8ec03f */
[----:B------:R-:W-:-:S03]  /*12b0*/  UIADD3 UR5, UR4, -UR5, URZ ;  /* 0x8000000504057290 */ /* 0x000fc6000fffe03f */
[----:B------:R-:W-:Y:S01]  /*12c0*/  ULDC UR4, c[0x0][0x28c] ;  /* 0x0000a30000047ab9 */ /* 0x000fe20000000800 */
[----:B------:R-:W-:Y:S01]  /*12d0*/  ULEA UR5, UR5, UR6, 0xd ;  /* 0x0000000605057291 */ /* 0x000fe2000f8e683f */
[----:B------:R-:W-:-:S03]  /*12e0*/  ISETP.LT.AND P0, PT, RZ, UR4, PT ;  /* 0x00000004ff007c0c */ /* 0x000fc6000bf01270 */
[----:B------:R-:W-:-:S04]  /*12f0*/  UIADD3 UR5, UR5, 0x100, URZ ;  /* 0x0000010005057890 */ /* 0x000fc8000fffe03f */
[----:B------:R-:W-:-:S04]  /*1300*/  USHF.R.U32.HI UR5, URZ, 0x4, UR5 ;  /* 0x000000043f057899 */ /* 0x000fc80008011605 */
[----:B------:R-:W-:Y:S02]  /*1310*/  ULOP3.LUT UR41, UR5, 0x3fff, URZ, 0xc0, !UPT ;  /* 0x00003fff05297892 */ /* 0x000fe4000f8ec03f */
[----:B-1--45:R-:W-:Y:S10]  /*1320*/  @P0 BRA `(.L_x_17) ;  /* 0x0000000000400947 */ /* 0x032ff40003800000 */
[----:B------:R-:W-:Y:S01]  /*1330*/  MOV R0, 0x0 ;  /* 0x0000000000007802 */ /* 0x000fe20000000f00 */
[----:B------:R-:W-:Y:S01]  /*1340*/  ULDC.64 UR4, c[0x4][0x68] ;  /* 0x01001a0000047ab9 */ /* 0x000fe20000000a00 */
[----:B------:R-:W-:Y:S01]  /*1350*/  ULDC.64 UR6, c[0x4][0x8] ;  /* 0x0100020000067ab9 */ /* 0x000fe20000000a00 */
[----:B01----:R-:W-:Y:S01]  /*1360*/  IMAD.U32 R4, RZ, RZ, UR4 ;  /* 0x00000004ff047e24 */ /* 0x003fe2000f8e00ff */
[----:B------:R0:W1:Y:S01]  /*1370*/  LDC.64 R14, c[0x4][R0] ;  /* 0x01000000000e7b82 */ /* 0x0000620000000a00 */
[----:B------:R-:W-:Y:S01]  /*1380*/  IMAD.U32 R5, RZ, RZ, UR5 ;  /* 0x00000005ff057e24 */ /* 0x000fe2000f8e00ff */
[----:B------:R-:W-:Y:S01]  /*1390*/  ULDC.64 UR4, c[0x4][0x70] ;  /* 0x01001c0000047ab9 */ /* 0x000fe20000000a00 */
[----:B------:R-:W-:Y:S02]  /*13a0*/  IMAD.U32 R10, RZ, RZ, UR6 ;  /* 0x00000006ff0a7e24 */ /* 0x000fe4000f8e00ff */
[----:B------:R-:W-:Y:S02]  /*13b0*/  IMAD.U32 R6, RZ, RZ, UR4 ;  /* 0x00000004ff067e24 */ /* 0x000fe4000f8e00ff */
[----:B------:R-:W-:-:S02]  /*13c0*/  IMAD.U32 R7, RZ, RZ, UR5 ;  /* 0x00000005ff077e24 */ /* 0x000fc4000f8e00ff */
[----:B------:R-:W-:Y:S02]  /*13d0*/  IMAD.U32 R11, RZ, RZ, UR7 ;  /* 0x00000007ff0b7e24 */ /* 0x000fe4000f8e00ff */
[----:B------:R-:W-:Y:S02]  /*13e0*/  IMAD.MOV.U32 R8, RZ, RZ, 0x1e1 ;  /* 0x000001e1ff087424 */ /* 0x000fe400078e00ff */
[----:B------:R-:W-:Y:S02]  /*13f0*/  IMAD.MOV.U32 R12, RZ, RZ, 0x1 ;  /* 0x00000001ff0c7424 */ /* 0x000fe400078e00ff */
[----:B0-----:R-:W-:-:S07]  /*1400*/  IMAD.MOV.U32 R13, RZ, RZ, RZ ;  /* 0x000000ffff0d7224 */ /* 0x001fce00078e00ff */
[----:B------:R-:W-:-:S07]  /*1410*/  LEPC R20, `(.L_x_17) ;  /* 0x000000001014794e */ /* 0x000fce0000000000 */
[----:B-1---5:R-:W-:Y:S05]  /*1420*/  CALL.ABS.NOINC R14 ;  /* 0x000000000e007343 */ /* 0x022fea0003c00000 */
.L_x_17:
[----:B------:R-:W-:-:S13]  /*1430*/  ISETP.NE.AND P0, PT, R157, 0x3, PT ;  /* 0x000000039d00780c */ /* 0x000fda0003f05270 */
[----:B------:R-:W-:Y:S05]  /*1440*/  @!P0 BRA `(.L_x_18) ;  /* 0x0000000000048947 */ /* 0x000fea0003800000 */
[----:B------:R-:W-:Y:S01]  /*1450*/  BPT.TRAP 0x1 ;  /* 0x000000040000795c */ /* 0x000fe20000300000 */
.L_x_18:
[----:B------:R-:W2:Y:S01]  /*1460*/  S2UR UR5, SR_CgaCtaId ;  /* 0x00000000000579c3 */ /* 0x000ea20000008800 */
[----:B------:R-:W-:Y:S01]  /*1470*/  UMOV UR4, 0x400 ;  /* 0x0000040000047882 */ /* 0x000fe20000000000 */
[----:B------:R-:W-:Y:S02]  /*1480*/  IMAD.U32 R0, RZ, RZ, UR38 ;  /* 0x00000026ff007e24 */ /* 0x000fe4000f8e00ff */
[----:B------:R-:W-:-:S03]  /*1490*/  IMAD.U32 R3, RZ, RZ, UR39 ;  /* 0x00000027ff037e24 */ /* 0x000fc6000f8e00ff */
[----:B------:R-:W-:Y:S01]  /*14a0*/  SHF.L.U32 R0, R0, 0x1f, RZ ;  /* 0x0000001f00007819 */ /* 0x000fe200000006ff */
[----:B--2---:R-:W-:-:S06]  /*14b0*/  ULEA UR4, UR5, UR4, 0x18 ;  /* 0x0000000405047291 */ /* 0x004fcc000f8ec03f */
[----:B------:R-:W-:-:S04]  /*14c0*/  IMAD.U32 R6, RZ, RZ, UR4 ;  /* 0x00000004ff067e24 */ /* 0x000fc8000f8e00ff */
[----:B------:R-:W-:-:S04]  /*14d0*/  IMAD R3, R3, 0x8, R6 ;  /* 0x0000000803037824 */ /* 0x000fc800078e0206 */
[----:B------:R2:W3:Y:S01]  /*14e0*/  SYNCS.PHASECHK.TRANS64.TRYWAIT P1, [R3+URZ], R0 ;  /* 0x00000000030075a7 */ /* 0x0004e2000802017f */
[----:B------:R-:W-:Y:S05]  /*14f0*/  @!P0 BRA `(.L_x_19) ;  /* 0x0000000000048947 */ /* 0x000fea0003800000 */
[----:B------:R-:W-:Y:S01]  /*1500*/  BPT.TRAP 0x1 ;  /* 0x000000040000795c */ /* 0x000fe20000300000 */
.L_x_19:
[----:B---3--:R-:W-:Y:S05]  /*1510*/  @P1 BRA `(.L_x_20) ;  /* 0x0000000000081947 */ /* 0x008fea0003800000 */
[----:B------:R-:W3:Y:S02]  /*1520*/  SYNCS.PHASECHK.TRANS64.TRYWAIT P1, [R3+URZ], R0 ;  /* 0x00000000030075a7 */ /* 0x000ee4000802017f */
[----:B---3--:R-:W-:Y:S05]  /*1530*/  @!P1 BRA `(.L_x_21) ;  /* 0x000000a4002c9947 */ /* 0x008fea0003800000 */
.L_x_20:
[----:B------:R-:W-:-:S04]  /*1540*/  UISETP.LT.AND UP0, UPT, UR40, 0x1, UPT ;  /* 0x000000012800788c */ /* 0x000fc8000bf01270 */
[----:B------:R-:W-:-:S06]  /*1550*/  USEL UR4, UR40, 0x1, UP0 ;  /* 0x0000000128047887 */ /* 0x000fcc0008000000 */
[----:B--23--:R-:W-:Y:S01]  /*1560*/  IMAD.U32 R0, RZ, RZ, UR4 ;  /* 0x00000004ff007e24 */ /* 0x00cfe2000f8e00ff */
[----:B------:R-:W-:Y:S05]  /*1570*/  WARPSYNC.ALL ;  /* 0x0000000000007948 */ /* 0x000fea0003800000 */
[----:B------:R-:W-:-:S04]  /*1580*/  IADD3 R0, -R0, UR40, RZ ;  /* 0x0000002800007c10 */ /* 0x000fc8000fffe1ff */
[----:B------:R-:W-:Y:S02]  /*1590*/  ISETP.GE.AND P1, PT, R0, 0x1, PT ;  /* 0x000000010000780c */ /* 0x000fe40003f26270 */
[----:B------:R-:W-:Y:S01]  /*15a0*/  R2UR UR4, R6 ;  /* 0x00000000060472ca */ /* 0x000fe200000e0000 */
[----:B------:R-:W-:Y:S01]  /*15b0*/  WARPGROUP.ARRIVE ;  /* 0x00000000000079c5 */ /* 0x000fe20000000000 */
[----:B------:R-:W-:Y:S01]  /*15c0*/  UMOV UR9, 0x40000040 ;  /* 0x4000004000097882 */ /* 0x000fe20000000000 */
[----:B------:R-:W-:-:S10]  /*15d0*/  UMOV UR11, 0x40000040 ;  /* 0x40000040000b7882 */ /* 0x000fd40000000000 */
[----:B------:R-:W-:-:S04]  /*15e0*/  UIADD3 UR4, UR4, 0x10100, URZ ;  /* 0x0001010004047890 */ /* 0x000fc8000fffe03f */
[----:B------:R-:W-:-:S04]  /*15f0*/  USHF.R.U32.HI UR4, URZ, 0x4, UR4 ;  /* 0x000000043f047899 */ /* 0x000fc80008011604 */
[----:B------:R-:W-:Y:S02]  /*1600*/  ULOP3.LUT UR5, UR4, 0x3fff, URZ, 0xc0, !UPT ;  /* 0x00003fff04057892 */ /* 0x000fe4000f8ec03f */
[----:B------:R-:W-:Y:S02]  /*1610*/  ULOP3.LUT UR4, UR41, 0x10000, URZ, 0xfc, !UPT ;  /* 0x0001000029047892 */ /* 0x000fe4000f8efc3f */
[----:B------:R-:W-:Y:S02]  /*1620*/  ULOP3.LUT UR5, UR5, 0x10000, URZ, 0xfc, !UPT ;  /* 0x0001000005057892 */ /* 0x000fe4000f8efc3f */
[----:B------:R-:W-:Y:S02]  /*1630*/  ULEA UR6, UR39, UR4, 0xa ;  /* 0x0000000427067291 */ /* 0x000fe4000f8e503f */
[----:B------:R-:W-:-:S05]  /*1640*/  ULEA UR7, UR39, UR5, 0xb ;  /* 0x0000000527077291 */ /* 0x000fca000f8e583f */
[----:B------:R-:W-:Y:S02]  /*1650*/  UMOV UR8, UR6 ;  /* 0x0000000600087c82 */ /* 0x000fe40008000000 */
[----:B------:R-:W-:Y:S02]  /*1660*/  UMOV UR10, UR7 ;  /* 0x00000007000a7c82 */ /* 0x000fe40008000000 */
[----:B------:R-:W-:Y:S01]  /*1670*/  HGMMA.64x256x16.F32 R24, gdesc[UR8], RZ, !UPT, gsb0 ;  /* 0x03e00000081879f0 */ /* 0x000fe2000c0008ff */
[----:B------:R-:W-:Y:S02]  /*1680*/  UIADD3 UR8, UR6, 0x2, URZ ;  /* 0x0000000206087890 */ /* 0x000fe4000fffe03f */
[----:B------:R-:W-:Y:S01]  /*1690*/  UIADD3 UR10, UR7, 0x2, URZ ;  /* 0x00000002070a7890 */ /* 0x000fe2000fffe03f */
[----:B------:R-:W-:Y:S01]  /*16a0*/  UMOV UR9, 0x40000040 ;  /* 0x4000004000097882 */ /* 0x000fe20000000000 */
[----:B------:R-:W-:Y:S01]  /*16b0*/  UMOV UR11, 0x40000040 ;  /* 0x40000040000b7882 */ /* 0x000fe20000000000 */
[----:B------:R-:W-:-:S02]  /*16c0*/  WARPGROUP.DEPBAR.LE gsb0, 0x0 ;  /* 0x00008000000079c5 */ /* 0x000fc40000010000 */
[----:B------:R-:W-:-:S15]  /*16d0*/  WARPGROUP.ARRIVE ;  /* 0x00000000000079c5 */ /* 0x000fde0000000000 */
[----:B------:R-:W-:-:S05]  /*16e0*/  NOP ;  /* 0x0000000000007918 */ /* 0x000fca0000000000 */
[----:B------:R-:W-:Y:S01]  /*16f0*/  HGMMA.64x256x16.F32 R24, gdesc[UR8], R24, gsb0 ;  /* 0x03e00000081879f0 */ /* 0x000fe20008000818 */
[----:B------:R-:W-:Y:S02]  /*1700*/  UIADD3 UR8, UR6, 0x4, URZ ;  /* 0x0000000406087890 */ /* 0x000fe4000fffe03f */
[----:B------:R-:W-:Y:S01]  /*1710*/  UIADD3 UR10, UR7, 0x4, URZ ;  /* 0x00000004070a7890 */ /* 0x000fe2000fffe03f */
[----:B------:R-:W-:Y:S01]  /*1720*/  UMOV UR9, 0x40000040 ;  /* 0x4000004000097882 */ /* 0x000fe20000000000 */
[----:B------:R-:W-:Y:S01]  /*1730*/  UMOV UR11, 0x40000040 ;  /* 0x40000040000b7882 */ /* 0x000fe20000000000 */
[----:B------:R-:W-:Y:S02]  /*1740*/  WARPGROUP.DEPBAR.LE gsb0, 0x0 ;  /* 0x00008000000079c5 */ /* 0x000fe40000010000 */
        /* <DEDUP_REMOVED lines=10> */
[----:B------:R-:W-:Y:S03]  /*17f0*/  HGMMA.64x256x16.F32 R24, gdesc[UR8], R24, gsb0 ;  /* 0x03e00000081879f0 */ /* 0x000fe60008000818 */
[----:B------:R-:W-:Y:S02]  /*1800*/  WARPGROUP.DEPBAR.LE gsb0, 0x0 ;  /* 0x00008000000079c5 */ /* 0x000fe40000010000 */
[----:B------:R-:W-:Y:S05]  /*1810*/  @!P1 BRA `(.L_x_22) ;  /* 0x0000000400309947 */ /* 0x000fea0003800000 */
[----:B------:R-:W-:Y:S02]  /*1820*/  UIADD3 UR6, UR39, 0x1, URZ ;  /* 0x0000000127067890 */ /* 0x000fe4000fffe03f */
[----:B------:R-:W-:Y:S02]  /*1830*/  IMAD.U32 R3, RZ, RZ, UR39 ;  /* 0x00000027ff037e24 */ /* 0x000fe4000f8e00ff */
[----:B------:R-:W-:-:S04]  /*1840*/  UISETP.NE.AND UP0, UPT, UR6, 0x4, UPT ;  /* 0x000000040600788c */ /* 0x000fc8000bf05270 */
[----:B------:R-:W-:Y:S02]  /*1850*/  USEL UR7, URZ, 0x1, UP0 ;  /* 0x000000013f077887 */ /* 0x000fe40008000000 */
[----:B------:R-:W-:Y:S02]  /*1860*/  USEL UR6, UR6, URZ, UP0 ;  /* 0x0000003f06067287 */ /* 0x000fe40008000000 */
[----:B------:R-:W-:-:S06]  /*1870*/  ULOP3.LUT UR7, UR38, UR7, URZ, 0x3c, !UPT ;  /* 0x0000000726077292 */ /* 0x000fcc000f8e3c3f */
[----:B------:R-:W-:-:S07]  /*1880*/  IMAD.U32 R7, RZ, RZ, UR7 ;  /* 0x00000007ff077e24 */ /* 0x000fce000f8e00ff */
.L_x_29:
[----:B------:R-:W-:Y:S05]  /*1890*/  @!P0 BRA `(.L_x_23) ;  /* 0x0000000000048947 */ /* 0x000fea0003800000 */
[----:B------:R-:W-:Y:S01]  /*18a0*/  BPT.TRAP 0x1 ;  /* 0x000000040000795c */ /* 0x000fe20000300000 */
.L_x_23:
[----:B------:R-:W2:Y:S01]  /*18b0*/  S2UR UR8, SR_CgaCtaId ;  /* 0x00000000000879c3 */ /* 0x000ea20000008800 */
[----:B------:R-:W-:Y:S01]  /*18c0*/  UMOV UR7, 0x400 ;  /* 0x0000040000077882 */ /* 0x000fe20000000000 */
[----:B01----:R-:W-:Y:S01]  /*18d0*/  IMAD.U32 R5, RZ, RZ, UR6 ;  /* 0x00000006ff057e24 */ /* 0x003fe2000f8e00ff */
[----:B------:R-:W-:Y:S01]  /*18e0*/  SHF.L.U32 R4, R7, 0x1f, RZ ;  /* 0x0000001f07047819 */ /* 0x000fe200000006ff */
[----:B--2---:R-:W-:-:S06]  /*18f0*/  ULEA UR7, UR8, UR7, 0x18 ;  /* 0x0000000708077291 */ /* 0x004fcc000f8ec03f */
[----:B------:R-:W-:-:S04]  /*1900*/  IMAD.U32 R6, RZ, RZ, UR7 ;  /* 0x00000007ff067e24 */ /* 0x000fc8000f8e00ff */
[----:B------:R-:W-:-:S04]  /*1910*/  IMAD R5, R5, 0x8, R6 ;  /* 0x0000000805057824 */ /* 0x000fc800078e0206 */
[----:B------:R0:W1:Y:S01]  /*1920*/  SYNCS.PHASECHK.TRANS64.TRYWAIT P1, [R5+URZ], R4 ;  /* 0x00000004050075a7 */ /* 0x000062000802017f */
[----:B------:R-:W-:Y:S05]  /*1930*/  @!P0 BRA `(.L_x_24) ;  /* 0x0000000000048947 */ /* 0x000fea0003800000 */
[----:B------:R-:W-:Y:S01]  /*1940*/  BPT.TRAP 0x1 ;  /* 0x000000040000795c */ /* 0x000fe20000300000 */
.L_x_24:
[----:B-1----:R-:W-:Y:S05]  /*1950*/  @P1 BRA `(.L_x_25) ;  /* 0x0000000000081947 */ /* 0x002fea0003800000 */
[----:B------:R-:W1:Y:S02]  /*1960*/  SYNCS.PHASECHK.TRANS64.TRYWAIT P1, [R5+URZ], R4 ;  /* 0x00000004050075a7 */ /* 0x000e64000802017f */
[----:B-1----:R-:W-:Y:S05]  /*1970*/  @!P1 BRA `(.L_x_26) ;  /* 0x000000a000309947 */ /* 0x002fea0003800000 */
.L_x_25:
[----:B------:R-:W-:Y:S01]  /*1980*/  ULEA UR7, UR6, UR4, 0xa ;  /* 0x0000000406077291 */ /* 0x000fe2000f8e503f */
[----:B------:R-:W-:Y:S01]  /*1990*/  WARPGROUP.ARRIVE ;  /* 0x00000000000079c5 */ /* 0x000fe20000000000 */
[----:B------:R-:W-:Y:S01]  /*19a0*/  ULEA UR12, UR6, UR5, 0xb ;  /* 0x00000005060c7291 */ /* 0x000fe2000f8e583f */
[----:B------:R-:W-:Y:S01]  /*19b0*/  UMOV UR9, 0x40000040 ;  /* 0x4000004000097882 */ /* 0x000fe20000000000 */
[----:B------:R-:W-:-:S03]  /*19c0*/  UMOV UR11, 0x40000040 ;  /* 0x40000040000b7882 */ /* 0x000fc60000000000 */
[----:B------:R-:W-:Y:S02]  /*19d0*/  UMOV UR8, UR7 ;  /* 0x0000000700087c82 */ /* 0x000fe40008000000 */
[----:B------:R-:W-:Y:S02]  /*19e0*/  UMOV UR10, UR12 ;  /* 0x0000000c000a7c82 */ /* 0x000fe40008000000 */
[----:B------:R-:W-:Y:S01]  /*19f0*/  HGMMA.64x256x16.F32 R24, gdesc[UR8], R24, gsb0 ;  /* 0x03e00000081879f0 */ /* 0x000fe20008000818 */
        /* <DEDUP_REMOVED lines=26> */
[----:B------:R-:W-:Y:S01]  /*1ba0*/  BPT.TRAP 0x1 ;  /* 0x000000040000795c */ /* 0x000fe20000300000 */
.L_x_27:
[----:B------:R-:W-:-:S13]  /*1bb0*/  ISETP.NE.AND P1, PT, R22, RZ, PT ;  /* 0x000000ff1600720c */ /* 0x000fda0003f25270 */
[----:B01----:R-:W-:-:S04]  /*1bc0*/  @P1 IMAD R4, R3, 0x8, R6 ;  /* 0x0000000803041824 */ /* 0x003fc800078e0206 */
[----:B------:R-:W-:-:S05]  /*1bd0*/  @P1 VIADD R5, R4, 0x20 ;  /* 0x0000002004051836 */ /* 0x000fca0000000000 */
[----:B------:R-:W-:-:S04]  /*1be0*/  @P1 PRMT R5, R152, 0x654, R5 ;  /* 0x0000065498051816 */ /* 0x000fc80000000005 */
[----:B------:R0:W-:Y:S01]  /*1bf0*/  @P1 SYNCS.ARRIVE.TRANS64.RED.A1T0 RZ, [R5+URZ], RZ ;  /* 0x000000ff05ff19a7 */ /* 0x0001e2000810043f */
[----:B------:R-:W-:-:S13]  /*1c00*/  ISETP.GT.U32.AND P1, PT, R19, 0x1, PT ;  /* 0x000000011300780c */ /* 0x000fda0003f24070 */
[----:B0-----:R-:W-:Y:S05]  /*1c10*/  @P1 BRA `(.L_x_28) ;  /* 0x0000000000041947 */ /* 0x001fea0003800000 */
[----:B------:R-:W-:Y:S01]  /*1c20*/  BPT.TRAP 0x1 ;  /* 0x000000040000795c */ /* 0x000fe20000300000 */
.L_x_28:
[----:B------:R-:W-:Y:S01]  /*1c30*/  UIADD3 UR6, UR6, 0x1, URZ ;  /* 0x0000000106067890 */ /* 0x000fe2000fffe03f */
[C---:B------:R-:W-:Y:S01]  /*1c40*/  ISETP.GT.AND P2, PT, R0.reuse, 0x1, PT ;  /* 0x000000010000780c */ /* 0x040fe20003f44270 */
[----:B------:R-:W-:Y:S02]  /*1c50*/  VIADD R3, R3, 0x1 ;  /* 0x0000000103037836 */ /* 0x000fe40000000000 */
[----:B------:R-:W-:Y:S01]  /*1c60*/  UISETP.NE.AND UP0, UPT, UR6, 0x4, UPT ;  /* 0x000000040600788c */ /* 0x000fe2000bf05270 */
[----:B------:R-:W-:Y:S02]  /*1c70*/  VIADD R0, R0, 0xffffffff ;  /* 0xffffffff00007836 */ /* 0x000fe40000000000 */
[C---:B------:R-:W-:Y:S01]  /*1c80*/  ISETP.NE.AND P1, PT, R3.reuse, 0x4, PT ;  /* 0x000000040300780c */ /* 0x040fe20003f25270 */
[----:B------:R-:W-:Y:S02]  /*1c90*/  USEL UR7, URZ, 0x1, UP0 ;  /* 0x000000013f077887 */ /* 0x000fe40008000000 */
[----:B------:R-:W-:Y:S01]  /*1ca0*/  USEL UR6, UR6, URZ, UP0 ;  /* 0x0000003f06067287 */ /* 0x000fe20008000000 */
[----:B------:R-:W-:-:S03]  /*1cb0*/  SEL R3, R3, RZ, P1 ;  /* 0x000000ff03037207 */ /* 0x000fc60000800000 */
[----:B------:R-:W-:Y:S01]  /*1cc0*/  LOP3.LUT R7, R7, UR7, RZ, 0x3c, !PT ;  /* 0x0000000707077c12 */ /* 0x000fe2000f8e3cff */
[----:B------:R-:W-:Y:S07]  /*1cd0*/  @P2 BRA `(.L_x_29) ;  /* 0xfffffff800ec2947 */ /* 0x000fee000383ffff */
.L_x_22:
[----:B------:R-:W2:Y:S02]  /*1ce0*/  LDC R0, c[0x0][0x28c] ;  /* 0x0000a300ff007b82 */ /* 0x000ea40000000800 */
[----:B--2---:R-:W-:-:S13]  /*1cf0*/  ISETP.GE.AND P1, PT, R0, 0x1, PT ;  /* 0x000000010000780c */ /* 0x004fda0003f26270 */
[----:B------:R-:W-:Y:S05]  /*1d00*/  @!P1 BRA `(.L_x_30) ;  /* 0x0000000000409947 */ /* 0x000fea0003800000 */
[----:B------:R-:W-:Y:S05]  /*1d10*/  @!P0 BRA `(.L_x_31) ;  /* 0x0000000000048947 */ /* 0x000fea0003800000 */
[----:B------:R-:W-:Y:S01]  /*1d20*/  BPT.TRAP 0x1 ;  /* 0x000000040000795c */ /* 0x000fe20000300000 */
.L_x_31:
[----:B------:R-:W-:Y:S01]  /*1d30*/  ISETP.NE.AND P0, PT, R22, RZ, PT ;  /* 0x000000ff1600720c */ /* 0x000fe20003f05270 */
[----:B------:R-:W-:-:S12]  /*1d40*/  UISETP.LT.AND UP1, UPT, UR40, 0x1, UPT ;  /* 0x000000012800788c */ /* 0x000fd8000bf21270 */
[----:B------:R-:W-:-:S05]  /*1d50*/  VOTEU.ANY UP0, P0 ;  /* 0x00000000003f7886 */ /* 0x000fca0000000100 */
[----:B------:R-:W-:-:S04]  /*1d60*/  @UP0 USEL UR4, UR40, 0x1, UP1 ;  /* 0x0000000128040887 */ /* 0x000fc80008800000 */
[----:B------:R-:W-:-:S06]  /*1d70*/  @UP0 UIADD3 UR4, UR39, UR40, -UR4 ;  /* 0x0000002827040290 */ /* 0x000fcc000fffe804 */
[----:B------:R-:W-:-:S04]  /*1d80*/  IMAD.U32 R0, RZ, RZ, UR4 ;  /* 0x00000004ff007e24 */ /* 0x000fc8000f8e00ff */
[----:B------:R-:W-:-:S05]  /*1d90*/  @P0 IMAD.SHL.U32 R0, R0, 0x8, RZ ;  /* 0x0000000800000824 */ /* 0x000fca00078e00ff */
[----:B------:R-:W-:-:S04]  /*1da0*/  @P0 LOP3.LUT R0, R0, 0x18, RZ, 0xc0, !PT ;  /* 0x0000001800000812 */ /* 0x000fc800078ec0ff */
[----:B------:R-:W-:-:S04]  /*1db0*/  @P0 IADD3 R3, R6, 0x20, R0 ;  /* 0x0000002006030810 */ /* 0x000fc80007ffe000 */
[----:B------:R-:W-:-:S04]  /*1dc0*/  @P0 PRMT R3, R152, 0x654, R3 ;  /* 0x0000065498030816 */ /* 0x000fc80000000003 */
[----:B------:R2:W-:Y:S01]  /*1dd0*/  @P0 SYNCS.ARRIVE.TRANS64.RED.A1T0 RZ, [R3+URZ], RZ ;  /* 0x000000ff03ff09a7 */ /* 0x0005e2000810043f */
[----:B------:R-:W-:-:S13]  /*1de0*/  ISETP.GT.U32.AND P0, PT, R19, 0x1, PT ;  /* 0x000000011300780c */ /* 0x000fda0003f04070 */
[----:B--2---:R-:W-:Y:S05]  /*1df0*/  @P0 BRA `(.L_x_30) ;  /* 0x0000000000040947 */ /* 0x004fea0003800000 */
[----:B------:R-:W-:Y:S01]  /*1e00*/  BPT.TRAP 0x1 ;  /* 0x000000040000795c */ /* 0x000fe20000300000 */
.L_x_30:
[----:B------:R-:W2:Y:S01]  /*1e10*/  LDC R6, c[0x0][0x288] ;  /* 0x0000a200ff067b82 */ /* 0x000ea20000000800 */
[--C-:B------:R-:W-:Y:S01]  /*1e20*/  SHF.R.U32.HI R0, RZ, 0x2, R18.reuse ;  /* 0x00000002ff007819 */ /* 0x100fe20000011612 */
[----:B------:R-:W-:Y:S01]  /*1e30*/  UIADD3 UR39, UR40, UR39, URZ ;  /* 0x0000002728277290 */ /* 0x000fe2000fffe03f */
[----:B01----:R-:W-:Y:S01]  /*1e40*/  SHF.R.U32.HI R5, RZ, 0x7, R18 ;  /* 0x00000007ff057819 */ /* 0x003fe20000011612 */
[----:B------:R-:W-:Y:S01]  /*1e50*/  ULDC UR8, c[0x0][0x284] ;  /* 0x0000a10000087ab9 */ /* 0x000fe20000000800 */
[----:B------:R-:W-:Y:S01]  /*1e60*/  LOP3.LUT R4, R18, 0x60, RZ, 0xc0, !PT ;  /* 0x0000006012047812 */ /* 0x000fe200078ec0ff */
[----:B------:R-:W-:Y:S01]  /*1e70*/  USHF.R.U32.HI UR4, URZ, 0x2, UR39 ;  /* 0x000000023f047899 */ /* 0x000fe20008011627 */
[----:B------:R-:W-:Y:S01]  /*1e80*/  LOP3.LUT R3, R0, 0x7, RZ, 0xc0, !PT ;  /* 0x0000000700037812 */ /* 0x000fe200078ec0ff */
[----:B------:R-:W-:Y:S01]  /*1e90*/  UISETP.GT.U32.AND UP1, UPT, UR39, 0x3, UPT ;  /* 0x000000032700788c */ /* 0x000fe2000bf24070 */
[----:B------:R-:W-:Y:S01]  /*1ea0*/  LOP3.LUT R0, R5, 0x1, RZ, 0xc0, !PT ;  /* 0x0000000105007812 */ /* 0x000fe200078ec0ff */
[----:B------:R-:W-:Y:S01]  /*1eb0*/  ULOP3.LUT UR4, UR4, 0x1, URZ, 0xc0, !UPT ;  /* 0x0000000104047892 */ /* 0x000fe2000f8ec03f */
[----:B------:R-:W-:Y:S01]  /*1ec0*/  SHF.R.U32.HI R10, RZ, 0x1, R4 ;  /* 0x00000001ff0a7819 */ /* 0x000fe20000011604 */
[----:B------:R-:W-:Y:S01]  /*1ed0*/  IMAD.SHL.U32 R4, R18, 0x2, RZ ;  /* 0x0000000212047824 */ /* 0x000fe200078e00ff */
[----:B------:R-:W-:Y:S01]  /*1ee0*/  SHF.R.S32.HI R21, RZ, 0x1f, R23 ;  /* 0x0000001fff157819 */ /* 0x000fe20000011417 */
[----:B------:R-:W-:Y:S01]  /*1ef0*/  IMAD.SHL.U32 R8, R0, 0x40, RZ ;  /* 0x0000004000087824 */ /* 0x000fe200078e00ff */
[--C-:B------:R-:W-:Y:S01]  /*1f00*/  IADD3 R5, RZ, -R10, -R3.reuse ;  /* 0x8000000aff057210 */ /* 0x100fe20007ffe803 */
[----:B------:R-:W-:Y:S01]  /*1f10*/  UISETP.NE.U32.AND UP0, UPT, UR4, 0x1, UPT ;  /* 0x000000010400788c */ /* 0x000fe2000bf05070 */
[----:B------:R-:W-:Y:S01]  /*1f20*/  LOP3.LUT R4, R4, 0x6, RZ, 0xc0, !PT ;  /* 0x0000000604047812 */ /* 0x000fe200078ec0ff */
[----:B------:R-:W-:Y:S01]  /*1f30*/  ULDC.64 UR6, c[0x0][0x5d0] ;  /* 0x0001740000067ab9 */ /* 0x000fe20000000a00 */
[----:B------:R-:W-:Y:S01]  /*1f40*/  LOP3.LUT R3, R8, 0x40, R3, 0xe2, !PT ;  /* 0x0000004008037812 */ /* 0x000fe200078ee203 */
[----:B------:R-:W-:Y:S01]  /*1f50*/  IMAD R11, R0, -0x40, R5 ;  /* 0xffffffc0000b7824 */ /* 0x000fe200078e0205 */
[----:B------:R-:W-:Y:S01]  /*1f60*/  LOP3.LUT R0, R18, 0x3, RZ, 0xc0, !PT ;  /* 0x0000000312007812 */ /* 0x000fe200078ec0ff */
[----:B------:R-:W-:Y:S01]  /*1f70*/  UISETP.LT.U32.AND UP1, UPT, UR40, 0x4, UP1 ;  /* 0x000000042800788c */ /* 0x000fe20008f21070 */
[----:B------:R-:W-:Y:S01]  /*1f80*/  PRMT R8, R4, 0x6540, R153 ;  /* 0x0000654004087816 */ /* 0x000fe20000000099 */
[----:B------:R-:W-:Y:S01]  /*1f90*/  IMAD.SHL.U32 R153, R153, 0x100, RZ ;  /* 0x0000010099997824 */ /* 0x000fe200078e00ff */
[----:B------:R-:W-:Y:S01]  /*1fa0*/  UISETP.GT.U32.AND UP0, UPT, UR40, 0x3, !UP0 ;  /* 0x000000032800788c */ /* 0x000fe2000c704070 */
[----:B--2---:R-:W-:Y:S01]  /*1fb0*/  IMAD R12, R0, -0x2, R6 ;  /* 0xfffffffe000c7824 */ /* 0x004fe200078e0206 */
[----:B------:R-:W-:Y:S01]  /*1fc0*/  SHF.R.S32.HI R9, RZ, 0x1f, R8 ;  /* 0x0000001fff097819 */ /* 0x000fe20000011408 */
[C---:B------:R-:W-:Y:S01]  /*1fd0*/  IMAD.SHL.U32 R0, R154.reuse, 0x80, RZ ;  /* 0x000000809a007824 */ /* 0x040fe200078e00ff */
[----:B------:R-:W-:Y:S01]  /*1fe0*/  ISETP.GE.AND P0, PT, R153, R6, PT ;  /* 0x000000069900720c */ /* 0x000fe20003f06270 */
[----:B------:R-:W-:Y:S01]  /*1ff0*/  IMAD R4, R21, UR6, RZ ;  /* 0x0000000615047c24 */ /* 0x000fe2000f8e02ff */
[----:B------:R-:W-:Y:S01]  /*2000*/  USEL UR5, URZ, 0x1, !UP1 ;  /* 0x000000013f057887 */ /* 0x000fe2000c800000 */
[----:B------:R-:W-:Y:S01]  /*2010*/  IMAD.WIDE R6, R154, 0x80, RZ ;  /* 0x000000809a067825 */ /* 0x000fe200078e02ff */
[C---:B------:R-:W-:Y:S01]  /*2020*/  ISETP.GE.OR P0, PT, R0.reuse, UR8, P0 ;  /* 0x0000000800007c0c */ /* 0x040fe20008706670 */
[----:B------:R-:W-:Y:S01]  /*2030*/  USEL UR4, URZ, 0x1, !UP0 ;  /* 0x000000013f047887 */ /* 0x000fe2000c000000 */
[----:B------:R-:W-:Y:S01]  /*2040*/  IADD3 R0, -R0, UR8, R11 ;  /* 0x0000000800007c10 */ /* 0x000fe2000fffe10b */
[C---:B------:R-:W-:Y:S01]  /*2050*/  IMAD R13, R23.reuse, UR7, R4 ;  /* 0x00000007170d7c24 */ /* 0x040fe2000f8e0204 */
[----:B------:R-:W-:Y:S01]  /*2060*/  ULOP3.LUT UR39, UR39, 0x3, URZ, 0xc0, !UPT ;  /* 0x0000000327277892 */ /* 0x000fe2000f8ec03f */
[----:B------:R-:W-:Y:S01]  /*2070*/  IMAD.WIDE.U32 R4, R23, UR6, R8 ;  /* 0x0000000617047c25 */ /* 0x000fe2000f8e0008 */
[----:B------:R-:W-:Y:S01]  /*2080*/  ULOP3.LUT UR38, UR4, UR38, UR5, 0x96, !UPT ;  /* 0x0000002604267292 */ /* 0x000fe2000f8e9605 */
[----:B------:R-:W-:-:S02]  /*2090*/  LOP3.LUT R169, R6, R3, R10, 0xfe, !PT ;  /* 0x0000000306a97212 */ /* 0x000fc400078efe0a */
[----:B------:R-:W-:Y:S02]  /*20a0*/  IMAD.IADD R5, R5, 0x1, R13 ;  /* 0x0000000105057824 */ /* 0x000fe400078e020d */
[----:B------:R-:W-:Y:S02]  /*20b0*/  IMAD.IADD R3, R12, 0x1, -R153 ;  /* 0x000000010c037824 */ /* 0x000fe400078e0a99 */
[----:B------:R-:W-:Y:S01]  /*20c0*/  IMAD.MOV.U32 R154, RZ, RZ, -0x1 ;  /* 0xffffffffff9a7424 */ /* 0x000fe200078e00ff */
[----:B------:R-:W-:Y:S06]  /*20d0*/  @P0 BRA `(.L_x_32) ;  /* 0x0000007800dc0947 */ /* 0x000fec0003800000 */
[----:B------:R-:W0:Y:S01]  /*20e0*/  LDC.64 R10, c[0x0][0x5c8] ;  /* 0x00017200ff0a7b82 */ /* 0x000e220000000a00 */
[----:B-----5:R-:W-:Y:S01]  /*20f0*/  FSETP.NEU.AND P0, PT, R156, RZ, PT ;  /* 0x000000ff9c00720b */ /* 0x020fe20003f0d000 */
[----:B------:R-:W-:Y:S01]  /*2100*/  BSSY B0, `(.L_x_32) ;  /* 0x00007b4000007945 */ /* 0x000fe20003800000 */
[----:B------:R-:W-:-:S04]  /*2110*/  ISETP.GT.AND P2, PT, R3, RZ, PT ;  /* 0x000000ff0300720c */ /* 0x000fc80003f44270 */
[----:B------:R-:W-:Y:S01]  /*2120*/  ISETP.GT.AND P1, PT, R0, RZ, P2 ;  /* 0x000000ff0000720c */ /* 0x000fe20001724270 */
[-C--:B0-----:R-:W-:Y:S02]  /*2130*/  IMAD R12, R7, R10.reuse, RZ ;  /* 0x0000000a070c7224 */ /* 0x081fe400078e02ff */
[----:B------:R-:W-:-:S04]  /*2140*/  IMAD.WIDE.U32 R160, R169, R10, R4 ;  /* 0x0000000aa9a07225 */ /* 0x000fc800078e0004 */
[----:B------:R-:W-:-:S04]  /*2150*/  IMAD R5, R169, R11, R12 ;  /* 0x0000000ba9057224 */ /* 0x000fc800078e020c */
[----:B------:R-:W-:Y:S01]  /*2160*/  IMAD.IADD R153, R161, 0x1, R5 ;  /* 0x00000001a1997824 */ /* 0x000fe200078e0205 */
[----:B------:R-:W-:Y:S06]  /*2170*/  @!P0 BRA `(.L_x_33) ;  /* 0x0000005400988947 */ /* 0x000fec0003800000 */
[----:B------:R-:W0:Y:S01]  /*2180*/  LDC.64 R14, c[0x0][0x5b8] ;  /* 0x00016e00ff0e7b82 */ /* 0x000e220000000a00 */
[----:B------:R-:W-:-:S07]  /*2190*/  ULDC.64 UR4, c[0x0][0x5c0] ;  /* 0x0001700000047ab9 */ /* 0x000fce0000000a00 */
[----:B------:R-:W1:Y:S08]  /*21a0*/  LDC.64 R166, c[0x0][0x5b0] ;  /* 0x00016c00ffa67b82 */ /* 0x000e700000000a00 */
[----:B------:R-:W2:Y:S01]  /*21b0*/  LDC.64 R12, c[0x0][0x5a8] ;  /* 0x00016a00ff0c7b82 */ /* 0x000ea20000000a00 */
[-C--:B0-----:R-:W-:Y:S02]  /*21c0*/  IMAD R4, R21, R14.reuse, RZ ;  /* 0x0000000e15047224 */ /* 0x081fe400078e02ff */
[----:B------:R-:W-:-:S04]  /*21d0*/  IMAD.WIDE.U32 R162, R23, R14, R8 ;  /* 0x0000000e17a27225 */ /* 0x000fc800078e0008 */
[----:B------:R-:W-:Y:S02]  /*21e0*/  IMAD R161, R23, R15, R4 ;  /* 0x0000000f17a17224 */ /* 0x000fe400078e0204 */
[-C--:B-1----:R-:W-:Y:S02]  /*21f0*/  IMAD R6, R7, R166.reuse, RZ ;  /* 0x000000a607067224 */ /* 0x082fe400078e02ff */
[----:B------:R-:W-:Y:S02]  /*2200*/  IMAD.IADD R21, R163, 0x1, R161 ;  /* 0x00000001a3157824 */ /* 0x000fe400078e02a1 */
[----:B------:R-:W-:Y:S02]  /*2210*/  IMAD.MOV.U32 R20, RZ, RZ, R162 ;  /* 0x000000ffff147224 */ /* 0x000fe400078e00a2 */
[C---:B------:R-:W-:Y:S02]  /*2220*/  IMAD R165, R169.reuse, R167, R6 ;  /* 0x000000a7a9a57224 */ /* 0x040fe400078e0206 */
[----:B------:R-:W-:-:S04]  /*2230*/  IMAD.WIDE.U32 R4, R169, R166, R20 ;  /* 0x000000a6a9047225 */ /* 0x000fc800078e0014 */
[----:B------:R-:W-:Y:S01]  /*2240*/  IMAD.IADD R5, R5, 0x1, R165 ;  /* 0x0000000105057824 */ /* 0x000fe200078e02a5 */
[----:B--2---:R-:W-:-:S04]  /*2250*/  LEA R6, P0, R4, R12, 0x1 ;  /* 0x0000000c04067211 */ /* 0x004fc800078008ff */
[----:B------:R-:W-:-:S05]  /*2260*/  LEA.HI.X R7, R4, R13, R5, 0x1, P0 ;  /* 0x0000000d04077211 */ /* 0x000fca00000f0c05 */
[----:B------:R0:W2:Y:S01]  /*2270*/  @P1 LDG.E.LTC128B.U16 R15, desc[UR36][R6.64] ;  /* 0x00000024060f1981 */ /* 0x0000a2000c1e1520 */
[----:B------:R-:W-:Y:S01]  /*2280*/  LEA R4, P0, R160, UR4, 0x1 ;  /* 0x00000004a0047c11 */ /* 0x000fe2000f8008ff */
[----:B------:R-:W-:Y:S01]  /*2290*/  IMAD.WIDE.U32 R158, R169, R166, R8 ;  /* 0x000000a6a99e7225 */ /* 0x000fe200078e0008 */
[----:B------:R-:W-:Y:S03]  /*22a0*/  BSSY B1, `(.L_x_34) ;  /* 0x0000012000017945 */ /* 0x000fe60003800000 */
[----:B------:R-:W-:Y:S02]  /*22b0*/  IMAD.IADD R159, R165, 0x1, R159 ;  /* 0x00000001a59f7824 */ /* 0x000fe400078e029f */
[----:B------:R-:W-:-:S04]  /*22c0*/  IMAD.WIDE.U32 R158, R23, R14, R158 ;  /* 0x0000000e179e7225 */ /* 0x000fc800078e009e */
[----:B0-----:R-:W-:Y:S01]  /*22d0*/  IMAD.IADD R7, R161, 0x1, R159 ;  /* 0x00000001a1077824 */ /* 0x001fe200078e029f */
[----:B------:R-:W-:Y:S02]  /*22e0*/  LEA R6, P4, R158, R12, 0x1 ;  /* 0x0000000c9e067211 */ /* 0x000fe400078808ff */
[----:B------:R-:W-:Y:S02]  /*22f0*/  SHF.L.U64.HI R159, R166, 0x3, R167 ;  /* 0x00000003a69f7819 */ /* 0x000fe400000102a7 */
[----:B------:R-:W-:Y:S01]  /*2300*/  LEA.HI.X R7, R158, R13, R7, 0x1, P4 ;  /* 0x0000000d9e077211 */ /* 0x000fe200020f0c07 */
[----:B------:R-:W-:Y:S02]  /*2310*/  IMAD.SHL.U32 R158, R166, 0x8, RZ ;  /* 0x00000008a69e7824 */ /* 0x000fe400078e00ff */
[----:B--2---:R-:W-:-:S05]  /*2320*/  HADD2.F32 R5, -RZ, R15.H0_H0 ;  /* 0x2000000fff057230 */ /* 0x004fca0000004100 */
[----:B------:R-:W-:-:S04]  /*2330*/  FMUL R5, R5, R156 ;  /* 0x0000009c05057220 */ /* 0x000fc80000400000 */
[----:B------:R-:W-:Y:S01]  /*2340*/  FFMA R24, R24, R155, R5 ;  /* 0x0000009b18187223 */ /* 0x000fe20000000005 */
[----:B------:R-:W-:Y:S02]  /*2350*/  LEA.HI.X R5, R160, UR5, R153, 0x1, P0 ;  /* 0x00000005a0057c11 */ /* 0x000fe400080f0c99 */
[----:B------:R-:W-:Y:S02]  /*2360*/  ISETP.GT.AND P0, PT, R3, 0x1, PT ;  /* 0x000000010300780c */ /* 0x000fe40003f04270 */
[----:B------:R-:W-:Y:S02]  /*2370*/  F2FP.F16.F32.PACK_AB R24, RZ, R24 ;  /* 0x00000018ff18723e */ /* 0x000fe400000000ff */
[----:B------:R-:W-:-:S03]  /*2380*/  ISETP.GT.AND P3, PT, R0, RZ, P0 ;  /* 0x000000ff0000720c */ /* 0x000fc60000764270 */
[----:B------:R0:W-:Y:S10]  /*2390*/  @P1 STG.E.U16 desc[UR36][R4.64], R24 ;  /* 0x0000001804001986 */ /* 0x0001f4000c101524 */
[----:B------:R-:W-:Y:S05]  /*23a0*/  @!P3 BRA `(.L_x_35) ;  /* 0x000000000004b947 */ /* 0x000fea0003800000 */
[----:B------:R1:W5:Y:S02]  /*23b0*/  LDG.E.LTC128B.U16 R15, desc[UR36][R6.64+0x2] ;  /* 0x00000224060f7981 */ /* 0x000364000c1e1520 */
.L_x_35:
[----:B------:R-:W-:Y:S05]  /*23c0*/  BSYNC B1 ;  /* 0x0000000000017941 */ /* 0x000fea0003800000 */
.L_x_34:
[----:B-----5:R-:W-:Y:S01]  /*23d0*/  HADD2.F32 R153, -RZ, R15.H0_H0 ;  /* 0x2000000fff997230 */ /* 0x020fe20000004100 */
[----:B------:R-:W-:Y:S01]  /*23e0*/  ISETP.GT.AND P2, PT, R0, 0x8, P2 ;  /* 0x000000080000780c */ /* 0x000fe20001744270 */
[----:B------:R-:W-:Y:S01]  /*23f0*/  IMAD.WIDE.U32 R158, R169, R166, R158 ;  /* 0x000000a6a99e7225 */ /* 0x000fe200078e009e */
[----:B0-----:R-:W-:-:S03]  /*2400*/  PRMT R24, R15, 0x7610, R24 ;  /* 0x000076100f187816 */ /* 0x001fc60000000018 */
[----:B------:R-:W-:Y:S01]  /*2410*/  FMUL R20, R153, R156 ;  /* 0x0000009c99147220 */ /* 0x000fe20000400000 */
[----:B------:R-:W-:Y:S01]  /*2420*/  IMAD.IADD R165, R165, 0x1, R159 ;  /* 0x00000001a5a57824 */ /* 0x000fe200078e029f */
[----:B------:R-:W-:Y:S02]  /*2430*/  IADD3 R162, P1, R162, R158, RZ ;  /* 0x0000009ea2a27210 */ /* 0x000fe40007f3e0ff */
[----:B------:R-:W-:-:S03]  /*2440*/  FFMA R25, R25, R155, R20 ;  /* 0x0000009b19197223 */ /* 0x000fc60000000014 */
[----:B------:R-:W-:Y:S01]  /*2450*/  IMAD.X R21, R165, 0x1, R21, P1 ;  /* 0x00000001a5157824 */ /* 0x000fe200008e0615 */
[C---:B------:R-:W-:Y:S02]  /*2460*/  LEA R20, P1, R162.reuse, R12, 0x1 ;  /* 0x0000000ca2147211 */ /* 0x040fe400078208ff */
[----:B------:R-:W-:Y:S02]  /*2470*/  F2FP.F16.F32.PACK_AB R25, RZ, R25 ;  /* 0x00000019ff19723e */ /* 0x000fe400000000ff */
[----:B------:R-:W-:Y:S02]  /*2480*/  LEA.HI.X R21, R162, R13, R21, 0x1, P1 ;  /* 0x0000000da2157211 */ /* 0x000fe400008f0c15 */
[----:B------:R-:W-:-:S05]  /*2490*/  PRMT R153, R25, 0x7610, R153 ;  /* 0x0000761019997816 */ /* 0x000fca0000000099 */
[----:B------:R0:W-:Y:S04]  /*24a0*/  @P3 STG.E.U16 desc[UR36][R4.64+0x2], R153 ;  /* 0x0000029904003986 */ /* 0x0001e8000c101524 */
[----:B------:R-:W2:Y:S01]  /*24b0*/  @P2 LDG.E.LTC128B.U16 R24, desc[UR36][R20.64] ;  /* 0x0000002414182981 */ /* 0x000ea2000c1e1520 */
[----:B------:R-:W-:Y:S01]  /*24c0*/  IADD3 R8, P1, R8, R158, RZ ;  /* 0x0000009e08087210 */ /* 0x000fe20007f3e0ff */
[----:B------:R-:W-:Y:S01]  /*24d0*/  BSSY B1, `(.L_x_36) ;  /* 0x0000011000017945 */ /* 0x000fe20003800000 */
[----:B------:R-:W-:Y:S02]  /*24e0*/  SHF.L.U64.HI R11, R10, 0x4, R11 ;  /* 0x000000040a0b7819 */ /* 0x000fe4000001020b */
[----:B------:R-:W-:Y:S01]  /*24f0*/  ISETP.GT.AND P0, PT, R0, 0x8, P0 ;  /* 0x000000080000780c */ /* 0x000fe20000704270 */
[----:B------:R-:W-:Y:S01]  /*2500*/  IMAD.X R9, R9, 0x1, R165, P1 ;  /* 0x0000000109097824 */ /* 0x000fe200008e06a5 */
[----:B------:R-:W-:-:S05]  /*2510*/  LEA R10, P1, R10, R4, 0x4 ;  /* 0x000000040a0a7211 */ /* 0x000fca00078220ff */
[----:B------:R-:W-:Y:S02]  /*2520*/  IMAD.X R11, R11, 0x1, R5, P1 ;  /* 0x000000010b0b7824 */ /* 0x000fe400008e0605 */
[----:B--2---:R-:W-:-:S05]  /*2530*/  HADD2.F32 R15, -RZ, R24.H0_H0 ;  /* 0x20000018ff0f7230 */ /* 0x004fca0000004100 */
[----:B------:R-:W-:Y:S01]  /*2540*/  FMUL R25, R15, R156 ;  /* 0x0000009c0f197220 */ /* 0x000fe20000400000 */
[----:B------:R-:W-:-:S04]  /*2550*/  IMAD.WIDE.U32 R14, R23, R14, R8 ;  /* 0x0000000e170e7225 */ /* 0x000fc800078e0008 */
[----:B------:R-:W-:Y:S01]  /*2560*/  FFMA R25, R26, R155, R25 ;  /* 0x0000009b1a197223 */ /* 0x000fe20000000019 */
[----:B------:R-:W-:Y:S01]  /*2570*/  IMAD.IADD R9, R161, 0x1, R15 ;  /* 0x00000001a1097824 */ /* 0x000fe200078e020f */
[----:B------:R-:W-:-:S03]  /*2580*/  LEA R8, P3, R14, R12, 0x1 ;  /* 0x0000000c0e087211 */ /* 0x000fc600078608ff */
[----:B------:R-:W-:Y:S02]  /*2590*/  F2FP.F16.F32.PACK_AB R25, RZ, R25 ;  /* 0x00000019ff19723e */ /* 0x000fe400000000ff */
[----:B------:R-:W-:-:S03]  /*25a0*/  LEA.HI.X R9, R14, R13, R9, 0x1, P3 ;  /* 0x0000000d0e097211 */ /* 0x000fc600018f0c09 */
[----:B------:R0:W-:Y:S01]  /*25b0*/  @P2 STG.E.U16 desc[UR36][R10.64], R25 ;  /* 0x000000190a002986 */ /* 0x0001e2000c101524 */
[----:B------:R-:W-:Y:S05]  /*25c0*/  @!P0 BRA `(.L_x_37) ;  /* 0x0000000000048947 */ /* 0x000fea0003800000 */
[----:B------:R2:W5:Y:S02]  /*25d0*/  LDG.E.LTC128B.U16 R24, desc[UR36][R8.64+0x2] ;  /* 0x0000022408187981 */ /* 0x000564000c1e1520 */
.L_x_37:
[----:B------:R-:W-:Y:S05]  /*25e0*/  BSYNC B1 ;  /* 0x0000000000017941 */ /* 0x000fea0003800000 */
.L_x_36:
[----:B-----5:R-:W-:Y:S01]  /*25f0*/  HADD2.F32 R13, -RZ, R24.H0_H0 ;  /* 0x20000018ff0d7230 */ /* 0x020fe20000004100 */
[----:B------:R-:W-:Y:S01]  /*2600*/  ISETP.GT.AND P1, PT, R3, 0x8, PT ;  /* 0x000000080300780c */ /* 0x000fe20003f24270 */
[----:B------:R-:W-:Y:S03]  /*2610*/  BSSY B1, `(.L_x_38) ;  /* 0x0000008000017945 */ /* 0x000fe60003800000 */
[----:B------:R-:W-:Y:S01]  /*2620*/  FMUL R12, R13, R156 ;  /* 0x0000009c0d0c7220 */ /* 0x000fe20000400000 */
[----:B------:R-:W-:-:S03]  /*2630*/  ISETP.GT.AND P2, PT, R0, RZ, P1 ;  /* 0x000000ff0000720c */ /* 0x000fc60000f44270 */
[----:B------:R-:W-:-:S05]  /*2640*/  FFMA R12, R27, R155, R12 ;  /* 0x0000009b1b0c7223 */ /* 0x000fca000000000c */
[----:B------:R-:W-:-:S05]  /*2650*/  F2FP.F16.F32.PACK_AB R12, RZ, R12 ;  /* 0x0000000cff0c723e */ /* 0x000fca00000000ff */
[----:B------:R3:W-:Y:S01]  /*2660*/  @P0 STG.E.U16 desc[UR36][R10.64+0x2], R12 ;  /* 0x0000020c0a000986 */ /* 0x0007e2000c101524 */
[----:B------:R-:W-:Y:S05]  /*2670*/  @!P2 BRA `(.L_x_39) ;  /* 0x000000000004a947 */ /* 0x000fea0003800000 */
[----:B------:R4:W5:Y:S02]  /*2680*/  LDG.E.LTC128B.U16 R24, desc[UR36][R6.64+0x10] ;  /* 0x0000102406187981 */ /* 0x000964000c1e1520 */
.L_x_39:
[----:B------:R-:W-:Y:S05]  /*2690*/  BSYNC B1 ;  /* 0x0000000000017941 */ /* 0x000fea0003800000 */
.L_x_38:
        /* <DEDUP_REMOVED lines=10> */
.L_x_41:
[----:B------:R-:W-:Y:S05]  /*2740*/  BSYNC B1 ;  /* 0x0000000000017941 */ /* 0x000fea0003800000 */
.L_x_40:
[----:B0----5:R-:W-:Y:S01]  /*2750*/  HADD2.F32 R13, -RZ, R24.H0_H0 ;  /* 0x20000018ff0d7230 */ /* 0x021fe20000004100 */
[----:B------:R-:W-:Y:S01]  /*2760*/  ISETP.GT.AND P1, PT, R0, 0x8, P1 ;  /* 0x000000080000780c */ /* 0x000fe20000f24270 */
[----:B------:R-:W-:Y:S03]  /*2770*/  BSSY B1, `(.L_x_42) ;  /* 0x0000007000017945 */ /* 0x000fe60003800000 */
[----:B---3--:R-:W-:-:S04]  /*2780*/  FMUL R12, R13, R156 ;  /* 0x0000009c0d0c7220 */ /* 0x008fc80000400000 */
[----:B------:R-:W-:-:S05]  /*2790*/  FFMA R12, R29, R155, R12 ;  /* 0x0000009b1d0c7223 */ /* 0x000fca000000000c */
[----:B------:R-:W-:-:S05]  /*27a0*/  F2FP.F16.F32.PACK_AB R12, RZ, R12 ;  /* 0x0000000cff0c723e */ /* 0x000fca00000000ff */
[----:B------:R0:W-:Y:S01]  /*27b0*/  @P3 STG.E.U16 desc[UR36][R4.64+0x12], R12 ;  /* 0x0000120c04003986 */ /* 0x0001e2000c101524 */
[----:B------:R-:W-:Y:S05]  /*27c0*/  @!P1 BRA `(.L_x_43) ;  /* 0x0000000000049947 */ /* 0x000fea0003800000 */
[----:B------:R3:W5:Y:S02]  /*27d0*/  LDG.E.LTC128B.U16 R24, desc[UR36][R8.64+0x10] ;  /* 0x0000102408187981 */ /* 0x000764000c1e1520 */
.L_x_43:
[----:B------:R-:W-:Y:S05]  /*27e0*/  BSYNC B1 ;  /* 0x0000000000017941 */ /* 0x000fea0003800000 */
.L_x_42:
[----:B-----5:R-:W-:Y:S01]  /*27f0*/  HADD2.F32 R13, -RZ, R24.H0_H0 ;  /* 0x20000018ff0d7230 */ /* 0x020fe20000004100 */
[----:B------:R-:W-:Y:S01]  /*2800*/  ISETP.GT.AND P0, PT, R0, 0x8, P0 ;  /* 0x000000080000780c */ /* 0x000fe20000704270 */
[----:B------:R-:W-:Y:S03]  /*2810*/  BSSY B1, `(.L_x_44) ;  /* 0x0000007000017945 */ /* 0x000fe60003800000 */
[----:B------:R-:W-:-:S04]  /*2820*/  FMUL R13, R13, R156 ;  /* 0x0000009c0d0d7220 */ /* 0x000fc80000400000 */
[----:B------:R-:W-:-:S05]  /*2830*/  FFMA R13, R30, R155, R13 ;  /* 0x0000009b1e0d7223 */ /* 0x000fca000000000d */
[----:B------:R-:W-:-:S05]  /*2840*/  F2FP.F16.F32.PACK_AB R13, RZ, R13 ;  /* 0x0000000dff0d723e */ /* 0x000fca00000000ff */
[----:B------:R0:W-:Y:S01]  /*2850*/  @P1 STG.E.U16 desc[UR36][R10.64+0x10], R13 ;  /* 0x0000100d0a001986 */ /* 0x0001e2000c101524 */
[----:B------:R-:W-:Y:S05]  /*2860*/  @!P0 BRA `(.L_x_45) ;  /* 0x0000000000048947 */ /* 0x000fea0003800000 */
[----:B------:R0:W5:Y:S02]  /*2870*/  LDG.E.LTC128B.U16 R24, desc[UR36][R8.64+0x12] ;  /* 0x0000122408187981 */ /* 0x000164000c1e1520 */
.L_x_45:
[----:B------:R-:W-:Y:S05]  /*2880*/  BSYNC B1 ;  /* 0x0000000000017941 */ /* 0x000fea0003800000 */
.L_x_44:
[----:B0----5:R-:W-:Y:S01]  /*2890*/  HADD2.F32 R13, -RZ, R24.H0_H0 ;  /* 0x20000018ff0d7230 */ /* 0x021fe20000004100 */
        /* <DEDUP_REMOVED lines=9> */
.L_x_47:
[----:B------:R-:W-:Y:S05]  /*2930*/  BSYNC B1 ;  /* 0x0000000000017941 */ /* 0x000fea0003800000 */
.L_x_46:
        /* <DEDUP_REMOVED lines=10> */
.L_x_49:
[----:B------:R-:W-:Y:S05]  /*29e0*/  BSYNC B1 ;  /* 0x0000000000017941 */ /* 0x000fea0003800000 */
.L_x_48:
[----:B0----5:R-:W-:Y:S01]  /*29f0*/  HADD2.F32 R13, -RZ, R24.H0_H0 ;  /* 0x20000018ff0d7230 */ /* 0x021fe20000004100 */
        /* <DEDUP_REMOVED lines=8> */
.L_x_51:
[----:B------:R-:W-:Y:S05]  /*2a80*/  BSYNC B1 ;  /* 0x0000000000017941 */ /* 0x000fea0003800000 */
.L_x_50:
        /* <DEDUP_REMOVED lines=9> */
.L_x_53:
[----:B------:R-:W-:Y:S05]  /*2b20*/  BSYNC B1 ;  /* 0x0000000000017941 */ /* 0x000fea0003800000 */
.L_x_52:
        /* <DEDUP_REMOVED lines=10> */
.L_x_55:
[----:B------:R-:W-:Y:S05]  /*2bd0*/  BSYNC B1 ;  /* 0x0000000000017941 */ /* 0x000fea0003800000 */
.L_x_54:
        /* <DEDUP_REMOVED lines=10> */
.L_x_57:
[----:B------:R-:W-:Y:S05]  /*2c80*/  BSYNC B1 ;  /* 0x0000000000017941 */ /* 0x000fea0003800000 */
.L_x_56:
        /* <DEDUP_REMOVED lines=9> */
.L_x_59:
[----:B------:R-:W-:Y:S05]  /*2d20*/  BSYNC B1 ;  /* 0x0000000000017941 */ /* 0x000fea0003800000 */
.L_x_58:
        /* <DEDUP_REMOVED lines=9> */
.L_x_61:
[----:B------:R-:W-:Y:S05]  /*2dc0*/  BSYNC B1 ;  /* 0x0000000000017941 */ /* 0x000fea0003800000 */
.L_x_60:
        /* <DEDUP_REMOVED lines=10> */
.L_x_63:
[----:B------:R-:W-:Y:S05]  /*2e70*/  BSYNC B1 ;  /* 0x0000000000017941 */ /* 0x000fea0003800000 */
.L_x_62:
        /* <DEDUP_REMOVED lines=10> */
.L_x_65:
[----:B------:R-:W-:Y:S05]  /*2f20*/  BSYNC B1 ;  /* 0x0000000000017941 */ /* 0x000fea0003800000 */
.L_x_64:
        /* <DEDUP_REMOVED lines=9> */
.L_x_67:
[----:B------:R-:W-:Y:S05]  /*2fc0*/  BSYNC B1 ;  /* 0x0000000000017941 */ /* 0x000fea0003800000 */
.L_x_66:
        /* <DEDUP_REMOVED lines=9> */
.L_x_69:
[----:B------:R-:W-:Y:S05]  /*3060*/  BSYNC B1 ;  /* 0x0000000000017941 */ /* 0x000fea0003800000 */
.L_x_68:
        /* <DEDUP_REMOVED lines=10> */
.L_x_71:
[----:B------:R-:W-:Y:S05]  /*3110*/  BSYNC B1 ;  /* 0x0000000000017941 */ /* 0x000fea0003800000 */
.L_x_70:
        /* <DEDUP_REMOVED lines=10> */
.L_x_73:
[----:B------:R-:W-:Y:S05]  /*31c0*/  BSYNC B1 ;  /* 0x0000000000017941 */ /* 0x000fea0003800000 */
.L_x_72:
        /* <DEDUP_REMOVED lines=9> */
.L_x_75:
[----:B------:R-:W-:Y:S05]  /*3260*/  BSYNC B1 ;  /* 0x0000000000017941 */ /* 0x000fea0003800000 */
.L_x_74:
        /* <DEDUP_REMOVED lines=9> */
.L_x_77:
[----:B------:R-:W-:Y:S05]  /*3300*/  BSYNC B1 ;  /* 0x0000000000017941 */ /* 0x000fea0003800000 */
.L_x_76:
        /* <DEDUP_REMOVED lines=10> */
.L_x_79:
[----:B------:R-:W-:Y:S05]  /*33b0*/  BSYNC B1 ;  /* 0x0000000000017941 */ /* 0x000fea0003800000 */
.L_x_78:
        /* <DEDUP_REMOVED lines=10> */
.L_x_81:
[----:B------:R-:W-:Y:S05]  /*3460*/  BSYNC B1 ;  /* 0x0000000000017941 */ /* 0x000fea0003800000 */
.L_x_80:
        /* <DEDUP_REMOVED lines=9> */
.L_x_83:
[----:B------:R-:W-:Y:S05]  /*3500*/  BSYNC B1 ;  /* 0x0000000000017941 */ /* 0x000fea0003800000 */
.L_x_82:
        /* <DEDUP_REMOVED lines=9> */
.L_x_85:
[----:B------:R-:W-:Y:S05]  /*35a0*/  BSYNC B1 ;  /* 0x0000000000017941 */ /* 0x000fea0003800000 */
.L_x_84:
        /* <DEDUP_REMOVED lines=10> */
.L_x_87:
[----:B------:R-:W-:Y:S05]  /*3650*/  BSYNC B1 ;  /* 0x0000000000017941 */ /* 0x000fea0003800000 */
.L_x_86:
        /* <DEDUP_REMOVED lines=10> */
.L_x_89:
[----:B------:R-:W-:Y:S05]  /*3700*/  BSYNC B1 ;  /* 0x0000000000017941 */ /* 0x000fea0003800000 */
.L_x_88:
        /* <DEDUP_REMOVED lines=9> */
.L_x_91:
[----:B------:R-:W-:Y:S05]  /*37a0*/  BSYNC B1 ;  /* 0x0000000000017941 */ /* 0x000fea0003800000 */
.L_x_90:
        /* <DEDUP_REMOVED lines=9> */
.L_x_93:
[----:B------:R-:W-:Y:S05]  /*3840*/  BSYNC B1 ;  /* 0x0000000000017941 */ /* 0x000fea0003800000 */
.L_x_92:
        /* <DEDUP_REMOVED lines=10> */
.L_x_95:
[----:B------:R-:W-:Y:S05]  /*38f0*/  BSYNC B1 ;  /* 0x0000000000017941 */ /* 0x000fea0003800000 */
.L_x_94:
        /* <DEDUP_REMOVED lines=10> */
.L_x_97:
[----:B------:R-:W-:Y:S05]  /*39a0*/  BSYNC B1 ;  /* 0x0000000000017941 */ /* 0x000fea0003800000 */
.L_x_96:
        /* <DEDUP_REMOVED lines=9> */
.L_x_99:
[----:B------:R-:W-:Y:S05]  /*3a40*/  BSYNC B1 ;  /* 0x0000000000017941 */ /* 0x000fea0003800000 */
.L_x_98:
        /* <DEDUP_REMOVED lines=9> */
.L_x_101:
[----:B------:R-:W-:Y:S05]  /*3ae0*/  BSYNC B1 ;  /* 0x0000000000017941 */ /* 0x000fea0003800000 */
.L_x_100:
        /* <DEDUP_REMOVED lines=10> */
.L_x_103:
[----:B------:R-:W-:Y:S05]  /*3b90*/  BSYNC B1 ;  /* 0x0000000000017941 */ /* 0x000fea0003800000 */
.L_x_102:
        /* <DEDUP_REMOVED lines=10> */
.L_x_105:
[----:B------:R-:W-:Y:S05]  /*3c40*/  BSYNC B1 ;  /* 0x0000000000017941 */ /* 0x000fea0003800000 */
.L_x_104:
        /* <DEDUP_REMOVED lines=9> */
.L_x_107:
[----:B------:R-:W-:Y:S05]  /*3ce0*/  BSYNC B1 ;  /* 0x0000000000017941 */ /* 0x000fea0003800000 */
.L_x_106:
        /* <DEDUP_REMOVED lines=9> */
.L_x_109:
[----:B------:R-:W-:Y:S05]  /*3d80*/  BSYNC B1 ;  /* 0x0000000000017941 */ /* 0x000fea0003800000 */
.L_x_108:
        /* <DEDUP_REMOVED lines=10> */
.L_x_111:
[----:B------:R-:W-:Y:S05]  /*3e30*/  BSYNC B1 ;  /* 0x0000000000017941 */ /* 0x000fea0003800000 */
.L_x_110:
        /* <DEDUP_REMOVED lines=10> */
.L_x_113:
[----:B------:R-:W-:Y:S05]  /*3ee0*/  BSYNC B1 ;  /* 0x0000000000017941 */ /* 0x000fea0003800000 */
.L_x_112:
        /* <DEDUP_REMOVED lines=9> */
.L_x_115:
[----:B------:R-:W-:Y:S05]  /*3f80*/  BSYNC B1 ;  /* 0x0000000000017941 */ /* 0x000fea0003800000 */
.L_x_114:
        /* <DEDUP_REMOVED lines=9> */
.L_x_117:
[----:B------:R-:W-:Y:S05]  /*4020*/  BSYNC B1 ;  /* 0x0000000000017941 */ /* 0x000fea0003800000 */
.L_x_116:
        /* <DEDUP_REMOVED lines=10> */
.L_x_119:
[----:B------:R-:W-:Y:S05]  /*40d0*/  BSYNC B1 ;  /* 0x0000000000017941 */ /* 0x000fea0003800000 */
.L_x_118:
        /* <DEDUP_REMOVED lines=10> */
.L_x_121:
[----:B------:R-:W-:Y:S05]  /*4180*/  BSYNC B1 ;  /* 0x0000000000017941 */ /* 0x000fea0003800000 */
.L_x_120:
        /* <DEDUP_REMOVED lines=9> */
.L_x_123:
[----:B------:R-:W-:Y:S05]  /*4220*/  BSYNC B1 ;  /* 0x0000000000017941 */ /* 0x000fea0003800000 */
.L_x_122:
        /* <DEDUP_REMOVED lines=9> */
.L_x_125:
[----:B------:R-:W-:Y:S05]  /*42c0*/  BSYNC B1 ;  /* 0x0000000000017941 */ /* 0x000fea0003800000 */
.L_x_124:
        /* <DEDUP_REMOVED lines=10> */
.L_x_127:
[----:B------:R-:W-:Y:S05]  /*4370*/  BSYNC B1 ;  /* 0x0000000000017941 */ /* 0x000fea0003800000 */
.L_x_126:
        /* <DEDUP_REMOVED lines=10> */
.L_x_129:
[----:B------:R-:W-:Y:S05]  /*4420*/  BSYNC B1 ;  /* 0x0000000000017941 */ /* 0x000fea0003800000 */
.L_x_128:
        /* <DEDUP_REMOVED lines=9> */
.L_x_131:
[----:B------:R-:W-:Y:S05]  /*44c0*/  BSYNC B1 ;  /* 0x0000000000017941 */ /* 0x000fea0003800000 */
.L_x_130:
        /* <DEDUP_REMOVED lines=9> */
.L_x_133:
[----:B------:R-:W-:Y:S05]  /*4560*/  BSYNC B1 ;  /* 0x0000000000017941 */ /* 0x000fea0003800000 */
.L_x_132:
        /* <DEDUP_REMOVED lines=10> */
.L_x_135:
[----:B------:R-:W-:Y:S05]  /*4610*/  BSYNC B1 ;  /* 0x0000000000017941 */ /* 0x000fea0003800000 */
.L_x_134:
        /* <DEDUP_REMOVED lines=10> */
.L_x_137:
[----:B------:R-:W-:Y:S05]  /*46c0*/  BSYNC B1 ;  /* 0x0000000000017941 */ /* 0x000fea0003800000 */
.L_x_136:
        /* <DEDUP_REMOVED lines=9> */
.L_x_139:
[----:B------:R-:W-:Y:S05]  /*4760*/  BSYNC B1 ;  /* 0x0000000000017941 */ /* 0x000fea0003800000 */
.L_x_138:
        /* <DEDUP_REMOVED lines=9> */
.L_x_141:
[----:B------:R-:W-:Y:S05]  /*4800*/  BSYNC B1 ;  /* 0x0000000000017941 */ /* 0x000fea0003800000 */
.L_x_140:
        /* <DEDUP_REMOVED lines=10> */
.L_x_143:
[----:B------:R-:W-:Y:S05]  /*48b0*/  BSYNC B1 ;  /* 0x0000000000017941 */ /* 0x000fea0003800000 */
.L_x_142:
        /* <DEDUP_REMOVED lines=10> */
.L_x_145:
[----:B------:R-:W-:Y:S05]  /*4960*/  BSYNC B1 ;  /* 0x0000000000017941 */ /* 0x000fea0003800000 */
.L_x_144:
        /* <DEDUP_REMOVED lines=9> */
.L_x_147:
[----:B------:R-:W-:Y:S05]  /*4a00*/  BSYNC B1 ;  /* 0x0000000000017941 */ /* 0x000fea0003800000 */
.L_x_146:
        /* <DEDUP_REMOVED lines=9> */
.L_x_149:
[----:B------:R-:W-:Y:S05]  /*4aa0*/  BSYNC B1 ;  /* 0x0000000000017941 */ /* 0x000fea0003800000 */
.L_x_148:
        /* <DEDUP_REMOVED lines=10> */
.L_x_151:
[----:B------:R-:W-:Y:S05]  /*4b50*/  BSYNC B1 ;  /* 0x0000000000017941 */ /* 0x000fea0003800000 */
.L_x_150:
        /* <DEDUP_REMOVED lines=10> */
.L_x_153:
[----:B------:R-:W-:Y:S05]  /*4c00*/  BSYNC B1 ;  /* 0x0000000000017941 */ /* 0x000fea0003800000 */
.L_x_152:
        /* <DEDUP_REMOVED lines=9> */
.L_x_155:
[----:B------:R-:W-:Y:S05]  /*4ca0*/  BSYNC B1 ;  /* 0x0000000000017941 */ /* 0x000fea0003800000 */
.L_x_154:
        /* <DEDUP_REMOVED lines=9> */
.L_x_157:
[----:B------:R-:W-:Y:S05]  /*4d40*/  BSYNC B1 ;  /* 0x0000000000017941 */ /* 0x000fea0003800000 */
.L_x_156:
        /* <DEDUP_REMOVED lines=10> */
.L_x_159:
[----:B------:R-:W-:Y:S05]  /*4df0*/  BSYNC B1 ;  /* 0x0000000000017941 */ /* 0x000fea0003800000 */
.L_x_158:
        /* <DEDUP_REMOVED lines=10> */
.L_x_161:
[----:B------:R-:W-:Y:S05]  /*4ea0*/  BSYNC B1 ;  /* 0x0000000000017941 */ /* 0x000fea0003800000 */
.L_x_160:
        /* <DEDUP_REMOVED lines=9> */
.L_x_163:
[----:B------:R-:W-:Y:S05]  /*4f40*/  BSYNC B1 ;  /* 0x0000000000017941 */ /* 0x000fea0003800000 */
.L_x_162:
        /* <DEDUP_REMOVED lines=9> */
.L_x_165:
[----:B------:R-:W-:Y:S05]  /*4fe0*/  BSYNC B1 ;  /* 0x0000000000017941 */ /* 0x000fea0003800000 */
.L_x_164:
        /* <DEDUP_REMOVED lines=10> */
.L_x_167:
[----:B------:R-:W-:Y:S05]  /*5090*/  BSYNC B1 ;  /* 0x0000000000017941 */ /* 0x000fea0003800000 */
.L_x_166:
        /* <DEDUP_REMOVED lines=10> */
.L_x_169:
[----:B------:R-:W-:Y:S05]  /*5140*/  BSYNC B1 ;  /* 0x0000000000017941 */ /* 0x000fea0003800000 */
.L_x_168:
        /* <DEDUP_REMOVED lines=9> */
.L_x_171:
[----:B------:R-:W-:Y:S05]  /*51e0*/  BSYNC B1 ;  /* 0x0000000000017941 */ /* 0x000fea0003800000 */
.L_x_170:
        /* <DEDUP_REMOVED lines=9> */
.L_x_173:
[----:B------:R-:W-:Y:S05]  /*5280*/  BSYNC B1 ;  /* 0x0000000000017941 */ /* 0x000fea0003800000 */
.L_x_172:
        /* <DEDUP_REMOVED lines=10> */
.L_x_175:
[----:B------:R-:W-:Y:S05]  /*5330*/  BSYNC B1 ;  /* 0x0000000000017941 */ /* 0x000fea0003800000 */
.L_x_174:
        /* <DEDUP_REMOVED lines=10> */
.L_x_177:
[----:B------:R-:W-:Y:S05]  /*53e0*/  BSYNC B1 ;  /* 0x0000000000017941 */ /* 0x000fea0003800000 */
.L_x_176:
        /* <DEDUP_REMOVED lines=9> */
.L_x_179:
[----:B------:R-:W-:Y:S05]  /*5480*/  BSYNC B1 ;  /* 0x0000000000017941 */ /* 0x000fea0003800000 */
.L_x_178:
        /* <DEDUP_REMOVED lines=9> */
.L_x_181:
[----:B------:R-:W-:Y:S05]  /*5520*/  BSYNC B1 ;  /* 0x0000000000017941 */ /* 0x000fea0003800000 */
.L_x_180:
        /* <DEDUP_REMOVED lines=10> */
.L_x_183:
[----:B------:R-:W-:Y:S05]  /*55d0*/  BSYNC B1 ;  /* 0x0000000000017941 */ /* 0x000fea0003800000 */
.L_x_182:
        /* <DEDUP_REMOVED lines=10> */
.L_x_185:
[----:B------:R-:W-:Y:S05]  /*5680*/  BSYNC B1 ;  /* 0x0000000000017941 */ /* 0x000fea0003800000 */
.L_x_184:
        /* <DEDUP_REMOVED lines=9> */
.L_x_187:
[----:B------:R-:W-:Y:S05]  /*5720*/  BSYNC B1 ;  /* 0x0000000000017941 */ /* 0x000fea0003800000 */
.L_x_186:
        /* <DEDUP_REMOVED lines=9> */
.L_x_189:
[----:B------:R-:W-:Y:S05]  /*57c0*/  BSYNC B1 ;  /* 0x0000000000017941 */ /* 0x000fea0003800000 */
.L_x_188:
        /* <DEDUP_REMOVED lines=10> */
.L_x_191:
[----:B------:R-:W-:Y:S05]  /*5870*/  BSYNC B1 ;  /* 0x0000000000017941 */ /* 0x000fea0003800000 */
.L_x_190:
        /* <DEDUP_REMOVED lines=10> */
.L_x_193:
[----:B------:R-:W-:Y:S05]  /*5920*/  BSYNC B1 ;  /* 0x0000000000017941 */ /* 0x000fea0003800000 */
.L_x_192:
        /* <DEDUP_REMOVED lines=9> */
.L_x_195:
[----:B------:R-:W-:Y:S05]  /*59c0*/  BSYNC B1 ;  /* 0x0000000000017941 */ /* 0x000fea0003800000 */
.L_x_194:
        /* <DEDUP_REMOVED lines=9> */
.L_x_197:
[----:B------:R-:W-:Y:S05]  /*5a60*/  BSYNC B1 ;  /* 0x0000000000017941 */ /* 0x000fea0003800000 */
.L_x_196:
        /* <DEDUP_REMOVED lines=10> */
.L_x_199:
[----:B------:R-:W-:Y:S05]  /*5b10*/  BSYNC B1 ;  /* 0x0000000000017941 */ /* 0x000fea0003800000 */
.L_x_198:
        /* <DEDUP_REMOVED lines=10> */
.L_x_201:
[----:B------:R-:W-:Y:S05]  /*5bc0*/  BSYNC B1 ;  /* 0x0000000000017941 */ /* 0x000fea0003800000 */
.L_x_200:
        /* <DEDUP_REMOVED lines=9> */
.L_x_203:
[----:B------:R-:W-:Y:S05]  /*5c60*/  BSYNC B1 ;  /* 0x0000000000017941 */ /* 0x000fea0003800000 */
.L_x_202:
        /* <DEDUP_REMOVED lines=9> */
.L_x_205:
[----:B------:R-:W-:Y:S05]  /*5d00*/  BSYNC B1 ;  /* 0x0000000000017941 */ /* 0x000fea0003800000 */
.L_x_204:
        /* <DEDUP_REMOVED lines=10> */
.L_x_207:
[----:B------:R-:W-:Y:S05]  /*5db0*/  BSYNC B1 ;  /* 0x0000000000017941 */ /* 0x000fea0003800000 */
.L_x_206:
        /* <DEDUP_REMOVED lines=10> */
.L_x_209:
[----:B------:R-:W-:Y:S05]  /*5e60*/  BSYNC B1 ;  /* 0x0000000000017941 */ /* 0x000fea0003800000 */
.L_x_208:
        /* <DEDUP_REMOVED lines=9> */
.L_x_211:
[----:B------:R-:W-:Y:S05]  /*5f00*/  BSYNC B1 ;  /* 0x0000000000017941 */ /* 0x000fea0003800000 */
.L_x_210:
        /* <DEDUP_REMOVED lines=9> */
.L_x_213:
[----:B------:R-:W-:Y:S05]  /*5fa0*/  BSYNC B1 ;  /* 0x0000000000017941 */ /* 0x000fea0003800000 */
.L_x_212:
        /* <DEDUP_REMOVED lines=10> */
.L_x_215:
[----:B------:R-:W-:Y:S05]  /*6050*/  BSYNC B1 ;  /* 0x0000000000017941 */ /* 0x000fea0003800000 */
.L_x_214:
        /* <DEDUP_REMOVED lines=10> */
.L_x_217:
[----:B------:R-:W-:Y:S05]  /*6100*/  BSYNC B1 ;  /* 0x0000000000017941 */ /* 0x000fea0003800000 */
.L_x_216:
        /* <DEDUP_REMOVED lines=9> */
.L_x_219:
[----:B------:R-:W-:Y:S05]  /*61a0*/  BSYNC B1 ;  /* 0x0000000000017941 */ /* 0x000fea0003800000 */
.L_x_218:
        /* <DEDUP_REMOVED lines=9> */
.L_x_221:
[----:B------:R-:W-:Y:S05]  /*6240*/  BSYNC B1 ;  /* 0x0000000000017941 */ /* 0x000fea0003800000 */
.L_x_220:
        /* <DEDUP_REMOVED lines=10> */
.L_x_223:
[----:B------:R-:W-:Y:S05]  /*62f0*/  BSYNC B1 ;  /* 0x0000000000017941 */ /* 0x000fea0003800000 */
.L_x_222:
        /* <DEDUP_REMOVED lines=10> */
.L_x_225:
[----:B------:R-:W-:Y:S05]  /*63a0*/  BSYNC B1 ;  /* 0x0000000000017941 */ /* 0x000fea0003800000 */
.L_x_224:
        /* <DEDUP_REMOVED lines=9> */
.L_x_227:
[----:B------:R-:W-:Y:S05]  /*6440*/  BSYNC B1 ;  /* 0x0000000000017941 */ /* 0x000fea0003800000 */
.L_x_226:
        /* <DEDUP_REMOVED lines=9> */
.L_x_229:
[----:B------:R-:W-:Y:S05]  /*64e0*/  BSYNC B1 ;  /* 0x0000000000017941 */ /* 0x000fea0003800000 */
.L_x_228:
        /* <DEDUP_REMOVED lines=10> */
.L_x_231:
[----:B------:R-:W-:Y:S05]  /*6590*/  BSYNC B1 ;  /* 0x0000000000017941 */ /* 0x000fea0003800000 */
.L_x_230:
        /* <DEDUP_REMOVED lines=10> */
.L_x_233:
[----:B------:R-:W-:Y:S05]  /*6640*/  BSYNC B1 ;  /* 0x0000000000017941 */ /* 0x000fea0003800000 */
.L_x_232:
        /* <DEDUP_REMOVED lines=9> */
.L_x_235:
[----:B------:R-:W-:Y:S05]  /*66e0*/  BSYNC B1 ;  /* 0x0000000000017941 */ /* 0x000fea0003800000 */
.L_x_234:
        /* <DEDUP_REMOVED lines=9> */
.L_x_237:
[----:B------:R-:W-:Y:S05]  /*6780*/  BSYNC B1 ;  /* 0x0000000000017941 */ /* 0x000fea0003800000 */
.L_x_236:
        /* <DEDUP_REMOVED lines=10> */
.L_x_239:
[----:B------:R-:W-:Y:S05]  /*6830*/  BSYNC B1 ;  /* 0x0000000000017941 */ /* 0x000fea0003800000 */
.L_x_238:
        /* <DEDUP_REMOVED lines=10> */
.L_x_241:
[----:B------:R-:W-:Y:S05]  /*68e0*/  BSYNC B1 ;  /* 0x0000000000017941 */ /* 0x000fea0003800000 */
.L_x_240:
        /* <DEDUP_REMOVED lines=9> */
.L_x_243:
[----:B------:R-:W-:Y:S05]  /*6980*/  BSYNC B1 ;  /* 0x0000000000017941 */ /* 0x000fea0003800000 */
.L_x_242:
        /* <DEDUP_REMOVED lines=9> */
.L_x_245:
[----:B------:R-:W-:Y:S05]  /*6a20*/  BSYNC B1 ;  /* 0x0000000000017941 */ /* 0x000fea0003800000 */
.L_x_244:
        /* <DEDUP_REMOVED lines=10> */
.L_x_247:
[----:B------:R-:W-:Y:S05]  /*6ad0*/  BSYNC B1 ;  /* 0x0000000000017941 */ /* 0x000fea0003800000 */
.L_x_246:
        /* <DEDUP_REMOVED lines=10> */
.L_x_249:
[----:B------:R-:W-:Y:S05]  /*6b80*/  BSYNC B1 ;  /* 0x0000000000017941 */ /* 0x000fea0003800000 */
.L_x_248:
        /* <DEDUP_REMOVED lines=9> */
.L_x_251:
[----:B------:R-:W-:Y:S05]  /*6c20*/  BSYNC B1 ;  /* 0x0000000000017941 */ /* 0x000fea0003800000 */
.L_x_250:
        /* <DEDUP_REMOVED lines=9> */
.L_x_253:
[----:B------:R-:W-:Y:S05]  /*6cc0*/  BSYNC B1 ;  /* 0x0000000000017941 */ /* 0x000fea0003800000 */
.L_x_252:
        /* <DEDUP_REMOVED lines=10> */
.L_x_255:
[----:B------:R-:W-:Y:S05]  /*6d70*/  BSYNC B1 ;  /* 0x0000000000017941 */ /* 0x000fea0003800000 */
.L_x_254:
        /* <DEDUP_REMOVED lines=10> */
.L_x_257:
[----:B------:R-:W-:Y:S05]  /*6e20*/  BSYNC B1 ;  /* 0x0000000000017941 */ /* 0x000fea0003800000 */
.L_x_256:
        /* <DEDUP_REMOVED lines=9> */
.L_x_259:
[----:B------:R-:W-:Y:S05]  /*6ec0*/  BSYNC B1 ;  /* 0x0000000000017941 */ /* 0x000fea0003800000 */
.L_x_258:
        /* <DEDUP_REMOVED lines=9> */
.L_x_261:
[----:B------:R-:W-:Y:S05]  /*6f60*/  BSYNC B1 ;  /* 0x0000000000017941 */ /* 0x000fea0003800000 */
.L_x_260:
        /* <DEDUP_REMOVED lines=10> */
.L_x_263:
[----:B------:R-:W-:Y:S05]  /*7010*/  BSYNC B1 ;  /* 0x0000000000017941 */ /* 0x000fea0003800000 */
.L_x_262:
        /* <DEDUP_REMOVED lines=10> */
.L_x_265:
[----:B------:R-:W-:Y:S05]  /*70c0*/  BSYNC B1 ;  /* 0x0000000000017941 */ /* 0x000fea0003800000 */
.L_x_264:
        /* <DEDUP_REMOVED lines=9> */
.L_x_267:
[----:B------:R-:W-:Y:S05]  /*7160*/  BSYNC B1 ;  /* 0x0000000000017941 */ /* 0x000fea0003800000 */
.L_x_266:
        /* <DEDUP_REMOVED lines=9> */
.L_x_269:
[----:B------:R-:W-:Y:S05]  /*7200*/  BSYNC B1 ;  /* 0x0000000000017941 */ /* 0x000fea0003800000 */
.L_x_268:
        /* <DEDUP_REMOVED lines=10> */
.L_x_271:
[----:B------:R-:W-:Y:S05]  /*72b0*/  BSYNC B1 ;  /* 0x0000000000017941 */ /* 0x000fea0003800000 */
.L_x_270:
        /* <DEDUP_REMOVED lines=10> */
.L_x_273:
[----:B------:R-:W-:Y:S05]  /*7360*/  BSYNC B1 ;  /* 0x0000000000017941 */ /* 0x000fea0003800000 */
.L_x_272:
        /* <DEDUP_REMOVED lines=9> */
.L_x_275:
[----:B------:R-:W-:Y:S05]  /*7400*/  BSYNC B1 ;  /* 0x0000000000017941 */ /* 0x000fea0003800000 */
.L_x_274:
        /* <DEDUP_REMOVED lines=9> */
.L_x_277:
[----:B------:R-:W-:Y:S05]  /*74a0*/  BSYNC B1 ;  /* 0x0000000000017941 */ /* 0x000fea0003800000 */
.L_x_276:
        /* <DEDUP_REMOVED lines=10> */
.L_x_279:
[----:B------:R-:W-:Y:S05]  /*7550*/  BSYNC B1 ;  /* 0x0000000000017941 */ /* 0x000fea0003800000 */
.L_x_278:
        /* <DEDUP_REMOVED lines=10> */
.L_x_281:
[----:B------:R-:W-:Y:S05]  /*7600*/  BSYNC B1 ;  /* 0x0000000000017941 */ /* 0x000fea0003800000 */
.L_x_280:
[----:B-----5:R-:W-:Y:S01]  /*7610*/  HADD2.F32 R3, -RZ, R24.H0_H0 ;  /* 0x20000018ff037230 */ /* 0x020fe20000004100 */
[----:B------:R-:W-:Y:S01]  /*7620*/  ISETP.GT.AND P1, PT, R0, 0x8, P1 ;  /* 0x000000080000780c */ /* 0x000fe20000f24270 */
[----:B------:R-:W-:Y:S03]  /*7630*/  BSSY B1, `(.L_x_282) ;  /* 0x0000007000017945 */ /* 0x000fe60003800000 */
[----:B01--4-:R-:W-:-:S04]  /*7640*/  FMUL R6, R3, R156 ;  /* 0x0000009c03067220 */ /* 0x013fc80000400000 */
[----:B------:R-:W-:-:S05]  /*7650*/  FFMA R6, R149, R155, R6 ;  /* 0x0000009b95067223 */ /* 0x000fca0000000006 */
[----:B------:R-:W-:-:S05]  /*7660*/  F2FP.F16.F32.PACK_AB R6, RZ, R6 ;  /* 0x00000006ff06723e */ /* 0x000fca00000000ff */
[----:B------:R0:W-:Y:S01]  /*7670*/  @P3 STG.E.U16 desc[UR36][R4.64+0x1f2], R6 ;  /* 0x0001f20604003986 */ /* 0x0001e2000c101524 */
[----:B------:R-:W-:Y:S05]  /*7680*/  @!P1 BRA `(.L_x_283) ;  /* 0x0000000000049947 */ /* 0x000fea0003800000 */
[----:B------:R1:W5:Y:S02]  /*7690*/  LDG.E.LTC128B.U16 R24, desc[UR36][R8.64+0x1f0] ;  /* 0x0001f02408187981 */ /* 0x000364000c1e1520 */
.L_x_283:
[----:B------:R-:W-:Y:S05]  /*76a0*/  BSYNC B1 ;  /* 0x0000000000017941 */ /* 0x000fea0003800000 */
.L_x_282:
[----:B-----5:R-:W-:Y:S01]  /*76b0*/  HADD2.F32 R3, -RZ, R24.H0_H0 ;  /* 0x20000018ff037230 */ /* 0x020fe20000004100 */
[----:B------:R-:W-:Y:S01]  /*76c0*/  ISETP.GT.AND P0, PT, R0, 0x8, P0 ;  /* 0x000000080000780c */ /* 0x000fe20000704270 */
[----:B0-----:R-:W-:Y:S01]  /*76d0*/  @P1 IMAD.MOV.U32 R4, RZ, RZ, R10 ;  /* 0x000000ffff041224 */ /* 0x001fe200078e000a */
[----:B------:R-:W-:Y:S01]  /*76e0*/  BSSY B1, `(.L_x_284) ;  /* 0x0000008000017945 */ /* 0x000fe20003800000 */
[----:B------:R-:W-:Y:S02]  /*76f0*/  @P1 IMAD.MOV.U32 R5, RZ, RZ, R11 ;  /* 0x000000ffff051224 */ /* 0x000fe400078e000b */
[----:B------:R-:W-:-:S04]  /*7700*/  FMUL R3, R3, R156 ;  /* 0x0000009c03037220 */ /* 0x000fc80000400000 */
[----:B------:R-:W-:-:S05]  /*7710*/  FFMA R3, R150, R155, R3 ;  /* 0x0000009b96037223 */ /* 0x000fca0000000003 */
[----:B------:R-:W-:-:S05]  /*7720*/  F2FP.F16.F32.PACK_AB R3, RZ, R3 ;  /* 0x00000003ff03723e */ /* 0x000fca00000000ff */
[----:B------:R0:W-:Y:S01]  /*7730*/  @P1 STG.E.U16 desc[UR36][R4.64+0x1f0], R3 ;  /* 0x0001f00304001986 */ /* 0x0001e2000c101524 */
[----:B------:R-:W-:Y:S05]  /*7740*/  @!P0 BRA `(.L_x_285) ;  /* 0x0000000000048947 */ /* 0x000fea0003800000 */
[----:B------:R4:W5:Y:S02]  /*7750*/  LDG.E.LTC128B.U16 R24, desc[UR36][R8.64+0x1f2] ;  /* 0x0001f22408187981 */ /* 0x000964000c1e1520 */
.L_x_285:
[----:B------:R-:W-:Y:S05]  /*7760*/  BSYNC B1 ;  /* 0x0000000000017941 */ /* 0x000fea0003800000 */
.L_x_284:
[----:B------:R-:W-:Y:S05]  /*7770*/  @!P0 BRA `(.L_x_286) ;  /* 0x0000002400308947 */ /* 0x000fea0003800000 */
[----:B0----5:R-:W-:-:S05]  /*7780*/  HADD2.F32 R3, -RZ, R24.H0_H0 ;  /* 0x20000018ff037230 */ /* 0x021fca0000004100 */
[----:B------:R-:W-:-:S04]  /*7790*/  FMUL R0, R3, R156 ;  /* 0x0000009c03007220 */ /* 0x000fc80000400000 */
[----:B------:R-:W-:-:S05]  /*77a0*/  FFMA R0, R151, R155, R0 ;  /* 0x0000009b97007223 */ /* 0x000fca0000000000 */
[----:B------:R-:W-:-:S05]  /*77b0*/  F2FP.F16.F32.PACK_AB R0, RZ, R0 ;  /* 0x00000000ff00723e */ /* 0x000fca00000000ff */
[----:B------:R0:W-:Y:S01]  /*77c0*/  STG.E.U16 desc[UR36][R10.64+0x1f2], R0 ;  /* 0x0001f2000a007986 */ /* 0x0001e2000c101524 */
[----:B------:R-:W-:Y:S05]  /*77d0*/  BRA `(.L_x_286) ;  /* 0x0000002400187947 */ /* 0x000fea0003800000 */
.L_x_33:
[----:B------:R-:W-:Y:S01]  /*77e0*/  ISETP.GT.AND P0, PT, R3, 0x1, PT ;  /* 0x000000010300780c */ /* 0x000fe20003f04270 */
[----:B------:R-:W-:Y:S01]  /*77f0*/  ULDC.64 UR4, c[0x0][0x5c0] ;  /* 0x0001700000047ab9 */ /* 0x000fe20000000a00 */
[-C--:B------:R-:W-:Y:S01]  /*7800*/  FMUL R24, R24, R155.reuse ;  /* 0x0000009b18187220 */ /* 0x080fe20000400000 */
[-C--:B------:R-:W-:Y:S01]  /*7810*/  FMUL R25, R25, R155.reuse ;  /* 0x0000009b19197220 */ /* 0x080fe20000400000 */
[----:B------:R-:W-:Y:S01]  /*7820*/  ISETP.GT.AND P3, PT, R0, RZ, P0 ;  /* 0x000000ff0000720c */ /* 0x000fe20000764270 */
[-C--:B------:R-:W-:Y:S01]  /*7830*/  FMUL R26, R26, R155.reuse ;  /* 0x0000009b1a1a7220 */ /* 0x080fe20000400000 */
[----:B------:R-:W-:Y:S01]  /*7840*/  LEA R4, P4, R160, UR4, 0x1 ;  /* 0x00000004a0047c11 */ /* 0x000fe2000f8808ff */
[-C--:B------:R-:W-:Y:S01]  /*7850*/  FMUL R27, R27, R155.reuse ;  /* 0x0000009b1b1b7220 */ /* 0x080fe20000400000 */
[----:B------:R-:W-:Y:S01]  /*7860*/  F2FP.F16.F32.PACK_AB R24, RZ, R24 ;  /* 0x00000018ff18723e */ /* 0x000fe200000000ff */
[-C--:B------:R-:W-:Y:S01]  /*7870*/  FMUL R28, R28, R155.reuse ;  /* 0x0000009b1c1c7220 */ /* 0x080fe20000400000 */
[----:B------:R-:W-:Y:S01]  /*7880*/  LEA.HI.X R5, R160, UR5, R153, 0x1, P4 ;  /* 0x00000005a0057c11 */ /* 0x000fe2000a0f0c99 */
[----:B------:R-:W-:Y:S01]  /*7890*/  FMUL R29, R29, R155 ;  /* 0x0000009b1d1d7220 */ /* 0x000fe20000400000 */
[----:B------:R-:W-:Y:S01]  /*78a0*/  F2FP.F16.F32.PACK_AB R25, RZ, R25 ;  /* 0x00000019ff19723e */ /* 0x000fe200000000ff */
[-C--:B------:R-:W-:Y:S01]  /*78b0*/  FMUL R30, R30, R155.reuse ;  /* 0x0000009b1e1e7220 */ /* 0x080fe20000400000 */
[----:B------:R-:W-:Y:S01]  /*78c0*/  SHF.L.U64.HI R11, R10, 0x4, R11 ;  /* 0x000000040a0b7819 */ /* 0x000fe2000001020b */
[----:B------:R-:W-:Y:S01]  /*78d0*/  @P1 STG.E.U16 desc[UR36][R4.64], R24 ;  /* 0x0000001804001986 */ /* 0x000fe2000c101524 */
[----:B------:R-:W-:Y:S01]  /*78e0*/  ISETP.GT.AND P1, PT, R3, 0x8, PT ;  /* 0x000000080300780c */ /* 0x000fe20003f24270 */
[-C--:B------:R-:W-:Y:S01]  /*78f0*/  FMUL R31, R31, R155.reuse ;  /* 0x0000009b1f1f7220 */ /* 0x080fe20000400000 */
[----:B------:R-:W-:Y:S01]  /*7900*/  ISETP.GT.AND P4, PT, R0, 0x8, P0 ;  /* 0x000000080000780c */ /* 0x000fe20000784270 */
[----:B------:R-:W-:Y:S01]  /*7910*/  @P3 STG.E.U16 desc[UR36][R4.64+0x2], R25 ;  /* 0x0000021904003986 */ /* 0x000fe2000c101524 */
[----:B------:R-:W-:Y:S01]  /*7920*/  LEA R6, P3, R10, R4, 0x4 ;  /* 0x000000040a067211 */ /* 0x000fe200078620ff */
[-C--:B------:R-:W-:Y:S01]  /*7930*/  FMUL R32, R32, R155.reuse ;  /* 0x0000009b20207220 */ /* 0x080fe20000400000 */
[C---:B------:R-:W-:Y:S01]  /*7940*/  ISETP.GT.AND P2, PT, R0.reuse, 0x8, P2 ;  /* 0x000000080000780c */ /* 0x040fe20001744270 */
[-C--:B------:R-:W-:Y:S01]  /*7950*/  FMUL R33, R33, R155.reuse ;  /* 0x0000009b21217220 */ /* 0x080fe20000400000 */
[----:B------:R-:W-:Y:S01]  /*7960*/  ISETP.GT.AND P0, PT, R3, 0x9, PT ;  /* 0x000000090300780c */ /* 0x000fe20003f04270 */
[----:B------:R-:W-:Y:S01]  /*7970*/  IMAD.X R7, R11, 0x1, R5, P3 ;  /* 0x000000010b077824 */ /* 0x000fe200018e0605 */
[----:B------:R-:W-:Y:S01]  /*7980*/  ISETP.GT.AND P5, PT, R0, RZ, P1 ;  /* 0x000000ff0000720c */ /* 0x000fe20000fa4270 */
[-C--:B------:R-:W-:Y:S01]  /*7990*/  FMUL R34, R34, R155.reuse ;  /* 0x0000009b22227220 */ /* 0x080fe20000400000 */
[----:B------:R-:W-:Y:S01]  /*79a0*/  ISETP.GT.AND P3, PT, R0, RZ, P0 ;  /* 0x000000ff0000720c */ /* 0x000fe20000764270 */
[-C--:B------:R-:W-:Y:S01]  /*79b0*/  FMUL R35, R35, R155.reuse ;  /* 0x0000009b23237220 */ /* 0x080fe20000400000 */
[----:B------:R-:W-:Y:S01]  /*79c0*/  F2FP.F16.F32.PACK_AB R26, RZ, R26 ;  /* 0x0000001aff1a723e */ /* 0x000fe200000000ff */
[----:B------:R-:W-:Y:S01]  /*79d0*/  FMUL R36, R36, R155 ;  /* 0x0000009b24247220 */ /* 0x000fe20000400000 */
[----:B------:R-:W-:Y:S01]  /*79e0*/  F2FP.F16.F32.PACK_AB R27, RZ, R27 ;  /* 0x0000001bff1b723e */ /* 0x000fe200000000ff */
[----:B------:R-:W-:Y:S01]  /*79f0*/  FMUL R37, R37, R155 ;  /* 0x0000009b25257220 */ /* 0x000fe20000400000 */
[----:B------:R-:W-:Y:S01]  /*7a00*/  F2FP.F16.F32.PACK_AB R28, RZ, R28 ;  /* 0x0000001cff1c723e */ /* 0x000fe200000000ff */
[----:B------:R-:W-:Y:S01]  /*7a10*/  @P2 STG.E.U16 desc[UR36][R6.64], R26 ;  /* 0x0000001a06002986 */ /* 0x000fe2000c101524 */
[----:B------:R-:W-:Y:S01]  /*7a20*/  F2FP.F16.F32.PACK_AB R29, RZ, R29 ;  /* 0x0000001dff1d723e */ /* 0x000fe200000000ff */
[-C--:B------:R-:W-:Y:S01]  /*7a30*/  FMUL R38, R38, R155.reuse ;  /* 0x0000009b26267220 */ /* 0x080fe20000400000 */
[C---:B------:R-:W-:Y:S01]  /*7a40*/  ISETP.GT.AND P2, PT, R0.reuse, 0x8, P1 ;  /* 0x000000080000780c */ /* 0x040fe20000f44270 */
[----:B------:R-:W-:Y:S01]  /*7a50*/  @P4 STG.E.U16 desc[UR36][R6.64+0x2], R27 ;  /* 0x0000021b06004986 */ /* 0x000fe2000c101524 */
[----:B------:R-:W-:Y:S01]  /*7a60*/  ISETP.GT.AND P1, PT, R3, 0x10, PT ;  /* 0x000000100300780c */ /* 0x000fe20003f24270 */
[-C--:B------:R-:W-:Y:S01]  /*7a70*/  FMUL R39, R39, R155.reuse ;  /* 0x0000009b27277220 */ /* 0x080fe20000400000 */
[----:B------:R-:W-:Y:S01]  /*7a80*/  F2FP.F16.F32.PACK_AB R30, RZ, R30 ;  /* 0x0000001eff1e723e */ /* 0x000fe200000000ff */
[----:B------:R-:W-:Y:S01]  /*7a90*/  @P5 STG.E.U16 desc[UR36][R4.64+0x10], R28 ;  /* 0x0000101c04005986 */ /* 0x000fe2000c101524 */
[----:B------:R-:W-:Y:S01]  /*7aa0*/  ISETP.GT.AND P4, PT, R0, RZ, P1 ;  /* 0x000000ff0000720c */ /* 0x000fe20000f84270 */
[----:B------:R-:W-:Y:S01]  /*7ab0*/  FMUL R40, R40, R155 ;  /* 0x0000009b28287220 */ /* 0x000fe20000400000 */
[----:B------:R-:W-:Y:S01]  /*7ac0*/  F2FP.F16.F32.PACK_AB R31, RZ, R31 ;  /* 0x0000001fff1f723e */ /* 0x000fe200000000ff */
[----:B------:R-:W-:Y:S01]  /*7ad0*/  @P3 STG.E.U16 desc[UR36][R4.64+0x12], R29 ;  /* 0x0000121d04003986 */ /* 0x000fe2000c101524 */
[----:B------:R-:W-:Y:S01]  /*7ae0*/  ISETP.GT.AND P3, PT, R0, 0x8, P0 ;  /* 0x000000080000780c */ /* 0x000fe20000764270 */
[-C--:B------:R-:W-:Y:S01]  /*7af0*/  FMUL R41, R41, R155.reuse ;  /* 0x0000009b29297220 */ /* 0x080fe20000400000 */
[----:B------:R-:W-:Y:S01]  /*7b00*/  ISETP.GT.AND P0, PT, R3, 0x11, PT ;  /* 0x000000110300780c */ /* 0x000fe20003f04270 */
[----:B------:R-:W-:Y:S01]  /*7b10*/  @P2 STG.E.U16 desc[UR36][R6.64+0x10], R30 ;  /* 0x0000101e06002986 */ /* 0x000fe2000c101524 */
[----:B------:R-:W-:Y:S01]  /*7b20*/  F2FP.F16.F32.PACK_AB R32, RZ, R32 ;  /* 0x00000020ff20723e */ /* 0x000fe200000000ff */
[-C--:B------:R-:W-:Y:S01]  /*7b30*/  FMUL R42, R42, R155.reuse ;  /* 0x0000009b2a2a7220 */ /* 0x080fe20000400000 */
[C---:B------:R-:W-:Y:S01]  /*7b40*/  ISETP.GT.AND P5, PT, R0.reuse, RZ, P0 ;  /* 0x000000ff0000720c */ /* 0x040fe200007a4270 */
[-C--:B------:R-:W-:Y:S01]  /*7b50*/  FMUL R43, R43, R155.reuse ;  /* 0x0000009b2b2b7220 */ /* 0x080fe20000400000 */
[----:B------:R-:W-:Y:S01]  /*7b60*/  ISETP.GT.AND P2, PT, R0, 0x8, P1 ;  /* 0x000000080000780c */ /* 0x000fe20000f44270 */
[-C--:B------:R-:W-:Y:S01]  /*7b70*/  FMUL R44, R44, R155.reuse ;  /* 0x0000009b2c2c7220 */ /* 0x080fe20000400000 */
[----:B------:R-:W-:Y:S01]  /*7b80*/  ISETP.GT.AND P1, PT, R3, 0x18, PT ;  /* 0x000000180300780c */ /* 0x000fe20003f24270 */
[----:B------:R-:W-:Y:S01]  /*7b90*/  FMUL R45, R45, R155 ;  /* 0x0000009b2d2d7220 */ /* 0x000fe20000400000 */
[----:B------:R-:W-:Y:S01]  /*7ba0*/  F2FP.F16.F32.PACK_AB R33, RZ, R33 ;  /* 0x00000021ff21723e */ /* 0x000fe200000000ff */
[----:B------:R-:W-:Y:S01]  /*7bb0*/  @P3 STG.E.U16 desc[UR36][R6.64+0x12], R31 ;  /* 0x0000121f06003986 */ /* 0x000fe2000c101524 */
[----:B------:R-:W-:Y:S01]  /*7bc0*/  ISETP.GT.AND P3, PT, R0, 0x8, P0 ;  /* 0x000000080000780c */ /* 0x000fe20000764270 */
[-C--:B------:R-:W-:Y:S01]  /*7bd0*/  FMUL R46, R46, R155.reuse ;  /* 0x0000009b2e2e7220 */ /* 0x080fe20000400000 */
[----:B------:R-:W-:Y:S01]  /*7be0*/  ISETP.GT.AND P0, PT, R3, 0x19, PT ;  /* 0x000000190300780c */ /* 0x000fe20003f04270 */
[----:B------:R-:W-:Y:S01]  /*7bf0*/  @P4 STG.E.U16 desc[UR36][R4.64+0x20], R32 ;  /* 0x0000202004004986 */ /* 0x000fe2000c101524 */
[C---:B------:R-:W-:Y:S01]  /*7c00*/  ISETP.GT.AND P4, PT, R0.reuse, RZ, P1 ;  /* 0x000000ff0000720c */ /* 0x040fe20000f84270 */
[-C--:B------:R-:W-:Y:S01]  /*7c10*/  FMUL R47, R47, R155.reuse ;  /* 0x0000009b2f2f7220 */ /* 0x080fe20000400000 */
[----:B------:R-:W-:Y:S01]  /*7c20*/  F2FP.F16.F32.PACK_AB R34, RZ, R34 ;  /* 0x00000022ff22723e */ /* 0x000fe200000000ff */
[----:B------:R-:W-:Y:S01]  /*7c30*/  @P5 STG.E.U16 desc[UR36][R4.64+0x22], R33 ;  /* 0x0000222104005986 */ /* 0x000fe2000c101524 */
[----:B------:R-:W-:Y:S01]  /*7c40*/  ISETP.GT.AND P5, PT, R0, RZ, P0 ;  /* 0x000000ff0000720c */ /* 0x000fe200007a4270 */
[----:B------:R-:W-:Y:S01]  /*7c50*/  FMUL R48, R48, R155 ;  /* 0x0000009b30307220 */ /* 0x000fe20000400000 */
[----:B------:R-:W-:Y:S01]  /*7c60*/  F2FP.F16.F32.PACK_AB R35, RZ, R35 ;  /* 0x00000023ff23723e */ /* 0x000fe200000000ff */
[----:B------:R-:W-:Y:S01]  /*7c70*/  @P2 STG.E.U16 desc[UR36][R6.64+0x20], R34 ;  /* 0x0000202206002986 */ /* 0x000fe2000c101524 */
[----:B------:R-:W-:Y:S01]  /*7c80*/  F2FP.F16.F32.PACK_AB R36, RZ, R36 ;  /* 0x00000024ff24723e */ /* 0x000fe200000000ff */
[-C--:B------:R-:W-:Y:S01]  /*7c90*/  FMUL R49, R49, R155.reuse ;  /* 0x0000009b31317220 */ /* 0x080fe20000400000 */
[----:B------:R-:W-:Y:S01]  /*7ca0*/  ISETP.GT.AND P2, PT, R0, 0x8, P1 ;  /* 0x000000080000780c */ /* 0x000fe20000f44270 */
[----:B------:R-:W-:Y:S01]  /*7cb0*/  @P3 STG.E.U16 desc[UR36][R6.64+0x22], R35 ;  /* 0x0000222306003986 */ /* 0x000fe2000c101524 */
[----:B------:R-:W-:Y:S01]  /*7cc0*/  ISETP.GT.AND P1, PT, R3, 0x20, PT ;  /* 0x000000200300780c */ /* 0x000fe20003f24270 */
[----:B------:R-:W-:Y:S01]  /*7cd0*/  FMUL R50, R50, R155 ;  /* 0x0000009b32327220 */ /* 0x000fe20000400000 */
[----:B------:R-:W-:Y:S01]  /*7ce0*/  F2FP.F16.F32.PACK_AB R37, RZ, R37 ;  /* 0x00000025ff25723e */ /* 0x000fe200000000ff */
[----:B------:R-:W-:Y:S01]  /*7cf0*/  @P4 STG.E.U16 desc[UR36][R4.64+0x30], R36 ;  /* 0x0000302404004986 */ /* 0x000fe2000c101524 */
[C---:B------:R-:W-:Y:S01]  /*7d00*/  ISETP.GT.AND P3, PT, R0.reuse, 0x8, P0 ;  /* 0x000000080000780c */ /* 0x040fe20000764270 */
[-C--:B------:R-:W-:Y:S01]  /*7d10*/  FMUL R51, R51, R155.reuse ;  /* 0x0000009b33337220 */ /* 0x080fe20000400000 */
[----:B------:R-:W-:Y:S01]  /*7d20*/  ISETP.GT.AND P0, PT, R3, 0x21, PT ;  /* 0x000000210300780c */ /* 0x000fe20003f04270 */
[----:B------:R-:W-:Y:S01]  /*7d30*/  @P5 STG.E.U16 desc[UR36][R4.64+0x32], R37 ;  /* 0x0000322504005986 */ /* 0x000fe2000c101524 */
[----:B------:R-:W-:Y:S01]  /*7d40*/  ISETP.GT.AND P4, PT, R0, RZ, P1 ;  /* 0x000000ff0000720c */ /* 0x000fe20000f84270 */
[-C--:B------:R-:W-:Y:S01]  /*7d50*/  FMUL R52, R52, R155.reuse ;  /* 0x0000009b34347220 */ /* 0x080fe20000400000 */
[----:B------:R-:W-:Y:S01]  /*7d60*/  F2FP.F16.F32.PACK_AB R38, RZ, R38 ;  /* 0x00000026ff26723e */ /* 0x000fe200000000ff */
[-C--:B------:R-:W-:Y:S01]  /*7d70*/  FMUL R53, R53, R155.reuse ;  /* 0x0000009b35357220 */ /* 0x080fe20000400000 */
        /* <DEDUP_REMOVED lines=325> */
[----:B------:R-:W-:Y:S01]  /*91d0*/  FMUL R151, R151, R155 ;  /* 0x0000009b97977220 */ /* 0x000fe20000400000 */
[----:B------:R-:W-:Y:S01]  /*91e0*/  ISETP.GT.AND P2, PT, R0, 0x8, P1 ;  /* 0x000000080000780c */ /* 0x000fe20000f44270 */
[----:B------:R-:W-:Y:S01]  /*91f0*/  @P3 STG.E.U16 desc[UR36][R6.64+0x132], R103 ;  /* 0x0001326706003986 */ /* 0x000fe2000c101524 */
[----:B------:R-:W-:-:S02]  /*9200*/  ISETP.GT.AND P1, PT, R3, 0xa8, PT ;  /* 0x000000a80300780c */ /* 0x000fc40003f24270 */
[----:B------:R-:W-:Y:S01]  /*9210*/  F2FP.F16.F32.PACK_AB R105, RZ, R105 ;  /* 0x00000069ff69723e */ /* 0x000fe200000000ff */
[----:B------:R-:W-:Y:S01]  /*9220*/  @P4 STG.E.U16 desc[UR36][R4.64+0x140], R104 ;  /* 0x0001406804004986 */ /* 0x000fe2000c101524 */
[C---:B------:R-:W-:Y:S02]  /*9230*/  ISETP.GT.AND P3, PT, R0.reuse, 0x8, P0 ;  /* 0x000000080000780c */ /* 0x040fe40000764270 */
[----:B------:R-:W-:Y:S01]  /*9240*/  ISETP.GT.AND P0, PT, R3, 0xa9, PT ;  /* 0x000000a90300780c */ /* 0x000fe20003f04270 */
[----:B------:R-:W-:Y:S01]  /*9250*/  @P5 STG.E.U16 desc[UR36][R4.64+0x142], R105 ;  /* 0x0001426904005986 */ /* 0x000fe2000c101524 */
[C---:B------:R-:W-:Y:S02]  /*9260*/  ISETP.GT.AND P4, PT, R0.reuse, RZ, P1 ;  /* 0x000000ff0000720c */ /* 0x040fe40000f84270 */
[----:B------:R-:W-:Y:S02]  /*9270*/  F2FP.F16.F32.PACK_AB R106, RZ, R106 ;  /* 0x0000006aff6a723e */ /* 0x000fe400000000ff */
[----:B------:R-:W-:-:S02]  /*9280*/  ISETP.GT.AND P5, PT, R0, RZ, P0 ;  /* 0x000000ff0000720c */ /* 0x000fc400007a4270 */
[----:B------:R-:W-:Y:S01]  /*9290*/  F2FP.F16.F32.PACK_AB R107, RZ, R107 ;  /* 0x0000006bff6b723e */ /* 0x000fe200000000ff */
[----:B------:R-:W-:Y:S01]  /*92a0*/  @P2 STG.E.U16 desc[UR36][R6.64+0x140], R106 ;  /* 0x0001406a06002986 */ /* 0x000fe2000c101524 */
[----:B------:R-:W-:Y:S02]  /*92b0*/  F2FP.F16.F32.PACK_AB R108, RZ, R108 ;  /* 0x0000006cff6c723e */ /* 0x000fe400000000ff */
[C---:B------:R-:W-:Y:S01]  /*92c0*/  ISETP.GT.AND P2, PT, R0.reuse, 0x8, P1 ;  /* 0x000000080000780c */ /* 0x040fe20000f44270 */
[----:B------:R-:W-:Y:S01]  /*92d0*/  @P3 STG.E.U16 desc[UR36][R6.64+0x142], R107 ;  /* 0x0001426b06003986 */ /* 0x000fe2000c101524 */
[----:B------:R-:W-:Y:S02]  /*92e0*/  ISETP.GT.AND P1, PT, R3, 0xb0, PT ;  /* 0x000000b00300780c */ /* 0x000fe40003f24270 */
[----:B------:R-:W-:Y:S01]  /*92f0*/  F2FP.F16.F32.PACK_AB R109, RZ, R109 ;  /* 0x0000006dff6d723e */ /* 0x000fe200000000ff */
[----:B------:R-:W-:Y:S01]  /*9300*/  @P4 STG.E.U16 desc[UR36][R4.64+0x150], R108 ;  /* 0x0001506c04004986 */ /* 0x000fe2000c101524 */
[----:B------:R-:W-:-:S02]  /*9310*/  ISETP.GT.AND P3, PT, R0, 0x8, P0 ;  /* 0x000000080000780c */ /* 0x000fc40000764270 */
[----:B------:R-:W-:Y:S01]  /*9320*/  ISETP.GT.AND P0, PT, R3, 0xb1, PT ;  /* 0x000000b10300780c */ /* 0x000fe20003f04270 */
[----:B------:R-:W-:Y:S01]  /*9330*/  @P5 STG.E.U16 desc[UR36][R4.64+0x152], R109 ;  /* 0x0001526d04005986 */ /* 0x000fe2000c101524 */
[C---:B------:R-:W-:Y:S02]  /*9340*/  ISETP.GT.AND P4, PT, R0.reuse, RZ, P1 ;  /* 0x000000ff0000720c */ /* 0x040fe40000f84270 */
[----:B------:R-:W-:Y:S02]  /*9350*/  F2FP.F16.F32.PACK_AB R110, RZ, R110 ;  /* 0x0000006eff6e723e */ /* 0x000fe400000000ff */
[----:B------:R-:W-:Y:S02]  /*9360*/  ISETP.GT.AND P5, PT, R0, RZ, P0 ;  /* 0x000000ff0000720c */ /* 0x000fe400007a4270 */
[----:B------:R-:W-:Y:S01]  /*9370*/  F2FP.F16.F32.PACK_AB R111, RZ, R111 ;  /* 0x0000006fff6f723e */ /* 0x000fe200000000ff */
[----:B------:R-:W-:Y:S01]  /*9380*/  @P2 STG.E.U16 desc[UR36][R6.64+0x150], R110 ;  /* 0x0001506e06002986 */ /* 0x000fe2000c101524 */
[----:B------:R-:W-:-:S02]  /*9390*/  F2FP.F16.F32.PACK_AB R112, RZ, R112 ;  /* 0x00000070ff70723e */ /* 0x000fc400000000ff */
[C---:B------:R-:W-:Y:S01]  /*93a0*/  ISETP.GT.AND P2, PT, R0.reuse, 0x8, P1 ;  /* 0x000000080000780c */ /* 0x040fe20000f44270 */
[----:B------:R-:W-:Y:S01]  /*93b0*/  @P3 STG.E.U16 desc[UR36][R6.64+0x152], R111 ;  /* 0x0001526f06003986 */ /* 0x000fe2000c101524 */
[C---:B------:R-:W-:Y:S02]  /*93c0*/  ISETP.GT.AND P1, PT, R3.reuse, 0xb8, PT ;  /* 0x000000b80300780c */ /* 0x040fe40003f24270 */
[----:B------:R-:W-:Y:S01]  /*93d0*/  F2FP.F16.F32.PACK_AB R113, RZ, R113 ;  /* 0x00000071ff71723e */ /* 0x000fe200000000ff */
[----:B------:R-:W-:Y:S01]  /*93e0*/  @P4 STG.E.U16 desc[UR36][R4.64+0x160], R112 ;  /* 0x0001607004004986 */ /* 0x000fe2000c101524 */
[C---:B------:R-:W-:Y:S02]  /*93f0*/  ISETP.GT.AND P3, PT, R0.reuse, 0x8, P0 ;  /* 0x000000080000780c */ /* 0x040fe40000764270 */
[----:B------:R-:W-:Y:S01]  /*9400*/  ISETP.GT.AND P0, PT, R3, 0xb9, PT ;  /* 0x000000b90300780c */ /* 0x000fe20003f04270 */
[----:B------:R-:W-:Y:S01]  /*9410*/  @P5 STG.E.U16 desc[UR36][R4.64+0x162], R113 ;  /* 0x0001627104005986 */ /* 0x000fe2000c101524 */
[----:B------:R-:W-:-:S02]  /*9420*/  ISETP.GT.AND P4, PT, R0, RZ, P1 ;  /* 0x000000ff0000720c */ /* 0x000fc40000f84270 */
[----:B------:R-:W-:Y:S02]  /*9430*/  F2FP.F16.F32.PACK_AB R114, RZ, R114 ;  /* 0x00000072ff72723e */ /* 0x000fe400000000ff */
[C---:B------:R-:W-:Y:S02]  /*9440*/  ISETP.GT.AND P5, PT, R0.reuse, RZ, P0 ;  /* 0x000000ff0000720c */ /* 0x040fe400007a4270 */
[----:B------:R-:W-:Y:S01]  /*9450*/  F2FP.F16.F32.PACK_AB R115, RZ, R115 ;  /* 0x00000073ff73723e */ /* 0x000fe200000000ff */
[----:B------:R-:W-:Y:S01]  /*9460*/  @P2 STG.E.U16 desc[UR36][R6.64+0x160], R114 ;  /* 0x0001607206002986 */ /* 0x000fe2000c101524 */
[----:B------:R-:W-:Y:S02]  /*9470*/  F2FP.F16.F32.PACK_AB R116, RZ, R116 ;  /* 0x00000074ff74723e */ /* 0x000fe400000000ff */
        /* <DEDUP_REMOVED lines=65> */
[----:B------:R-:W-:Y:S02]  /*9890*/  ISETP.GT.AND P5, PT, R0, RZ, P0 ;  /* 0x000000ff0000720c */ /* 0x000fe400007a4270 */
[----:B------:R-:W-:Y:S02]  /*98a0*/  F2FP.F16.F32.PACK_AB R134, RZ, R134 ;  /* 0x00000086ff86723e */ /* 0x000fe400000000ff */
[----:B------:R-:W-:Y:S02]  /*98b0*/  F2FP.F16.F32.PACK_AB R135, RZ, R135 ;  /* 0x00000087ff87723e */ /* 0x000fe400000000ff */
[----:B------:R-:W-:Y:S01]  /*98c0*/  F2FP.F16.F32.PACK_AB R136, RZ, R136 ;  /* 0x00000088ff88723e */ /* 0x000fe200000000ff */
[----:B------:R-:W-:Y:S01]  /*98d0*/  @P2 STG.E.U16 desc[UR36][R6.64+0x1b0], R134 ;  /* 0x0001b08606002986 */ /* 0x000fe2000c101524 */
[----:B------:R-:W-:-:S02]  /*98e0*/  F2FP.F16.F32.PACK_AB R137, RZ, R137 ;  /* 0x00000089ff89723e */ /* 0x000fc400000000ff */
[C---:B------:R-:W-:Y:S01]  /*98f0*/  ISETP.GT.AND P1, PT, R0.reuse, 0x8, P1 ;  /* 0x000000080000780c */ /* 0x040fe20000f24270 */
[----:B------:R-:W-:Y:S01]  /*9900*/  @P3 STG.E.U16 desc[UR36][R6.64+0x1b2], R135 ;  /* 0x0001b28706003986 */ /* 0x000fe2000c101524 */
[C---:B------:R-:W-:Y:S02]  /*9910*/  ISETP.GT.AND P2, PT, R0.reuse, 0x8, P0 ;  /* 0x000000080000780c */ /* 0x040fe40000744270 */
[C---:B------:R-:W-:Y:S01]  /*9920*/  ISETP.GT.AND P0, PT, R3.reuse, 0xe9, PT ;  /* 0x000000e90300780c */ /* 0x040fe20003f04270 */
[----:B------:R-:W-:Y:S01]  /*9930*/  @P4 STG.E.U16 desc[UR36][R4.64+0x1c0], R136 ;  /* 0x0001c08804004986 */ /* 0x000fe2000c101524 */
[----:B------:R-:W-:Y:S02]  /*9940*/  ISETP.GT.AND P4, PT, R3, 0xe8, PT ;  /* 0x000000e80300780c */ /* 0x000fe40003f84270 */
[----:B------:R-:W-:Y:S01]  /*9950*/  F2FP.F16.F32.PACK_AB R138, RZ, R138 ;  /* 0x0000008aff8a723e */ /* 0x000fe200000000ff */
[----:B------:R-:W-:Y:S01]  /*9960*/  @P5 STG.E.U16 desc[UR36][R4.64+0x1c2], R137 ;  /* 0x0001c28904005986 */ /* 0x000fe2000c101524 */
[----:B------:R-:W-:-:S02]  /*9970*/  ISETP.GT.AND P5, PT, R0, RZ, P4 ;  /* 0x000000ff0000720c */ /* 0x000fc400027a4270 */
[----:B------:R-:W-:Y:S01]  /*9980*/  F2FP.F16.F32.PACK_AB R139, RZ, R139 ;  /* 0x0000008bff8b723e */ /* 0x000fe200000000ff */
[----:B------:R-:W-:Y:S01]  /*9990*/  @P1 STG.E.U16 desc[UR36][R6.64+0x1c0], R138 ;  /* 0x0001c08a06001986 */ /* 0x000fe2000c101524 */
[----:B------:R-:W-:Y:S02]  /*99a0*/  F2FP.F16.F32.PACK_AB R140, RZ, R140 ;  /* 0x0000008cff8c723e */ /* 0x000fe400000000ff */
[C---:B------:R-:W-:Y:S01]  /*99b0*/  ISETP.GT.AND P3, PT, R0.reuse, RZ, P0 ;  /* 0x000000ff0000720c */ /* 0x040fe20000764270 */
[----:B------:R-:W-:Y:S01]  /*99c0*/  @P2 STG.E.U16 desc[UR36][R6.64+0x1c2], R139 ;  /* 0x0001c28b06002986 */ /* 0x000fe2000c101524 */
[C---:B------:R-:W-:Y:S02]  /*99d0*/  ISETP.GT.AND P4, PT, R0.reuse, 0x8, P4 ;  /* 0x000000080000780c */ /* 0x040fe40002784270 */
[----:B------:R-:W-:Y:S02]  /*99e0*/  F2FP.F16.F32.PACK_AB R141, RZ, R141 ;  /* 0x0000008dff8d723e */ /* 0x000fe400000000ff */
[----:B------:R-:W-:Y:S01]  /*99f0*/  F2FP.F16.F32.PACK_AB R142, RZ, R142 ;  /* 0x0000008eff8e723e */ /* 0x000fe200000000ff */
[----:B------:R-:W-:Y:S01]  /*9a00*/  @P5 STG.E.U16 desc[UR36][R4.64+0x1d0], R140 ;  /* 0x0001d08c04005986 */ /* 0x000fe2000c101524 */
[----:B------:R-:W-:-:S02]  /*9a10*/  ISETP.GT.AND P5, PT, R0, 0x8, P0 ;  /* 0x000000080000780c */ /* 0x000fc400007a4270 */
[----:B------:R-:W-:Y:S02]  /*9a20*/  F2FP.F16.F32.PACK_AB R143, RZ, R143 ;  /* 0x0000008fff8f723e */ /* 0x000fe400000000ff */
[C---:B------:R-:W-:Y:S01]  /*9a30*/  ISETP.GT.AND P0, PT, R3.reuse, 0xf1, PT ;  /* 0x000000f10300780c */ /* 0x040fe20003f04270 */
[----:B------:R-:W-:Y:S01]  /*9a40*/  @P3 STG.E.U16 desc[UR36][R4.64+0x1d2], R141 ;  /* 0x0001d28d04003986 */ /* 0x000fe2000c101524 */
[----:B------:R-:W-:Y:S02]  /*9a50*/  ISETP.GT.AND P3, PT, R3, 0xf0, PT ;  /* 0x000000f00300780c */ /* 0x000fe40003f64270 */
[----:B------:R-:W-:Y:S01]  /*9a60*/  F2FP.F16.F32.PACK_AB R144, RZ, R144 ;  /* 0x00000090ff90723e */ /* 0x000fe200000000ff */
[----:B------:R-:W-:Y:S01]  /*9a70*/  @P4 STG.E.U16 desc[UR36][R6.64+0x1d0], R142 ;  /* 0x0001d08e06004986 */ /* 0x000fe2000c101524 */
[C---:B------:R-:W-:Y:S02]  /*9a80*/  ISETP.GT.AND P4, PT, R0.reuse, RZ, P3 ;  /* 0x000000ff0000720c */ /* 0x040fe40001f84270 */
[----:B------:R-:W-:Y:S01]  /*9a90*/  F2FP.F16.F32.PACK_AB R145, RZ, R145 ;  /* 0x00000091ff91723e */ /* 0x000fe200000000ff */
[----:B------:R-:W-:Y:S01]  /*9aa0*/  @P5 STG.E.U16 desc[UR36][R6.64+0x1d2], R143 ;  /* 0x0001d28f06005986 */ /* 0x000fe2000c101524 */
[----:B------:R-:W-:-:S02]  /*9ab0*/  ISETP.GT.AND P5, PT, R0, RZ, P0 ;  /* 0x000000ff0000720c */ /* 0x000fc400007a4270 */
[C---:B------:R-:W-:Y:S02]  /*9ac0*/  ISETP.GT.AND P2, PT, R3.reuse, 0xf8, PT ;  /* 0x000000f80300780c */ /* 0x040fe40003f44270 */
[----:B------:R-:W-:Y:S02]  /*9ad0*/  ISETP.GT.AND P1, PT, R3, 0xf9, PT ;  /* 0x000000f90300780c */ /* 0x000fe40003f24270 */
[C---:B------:R-:W-:Y:S02]  /*9ae0*/  ISETP.GT.AND P3, PT, R0.reuse, 0x8, P3 ;  /* 0x000000080000780c */ /* 0x040fe40001f64270 */
[C---:B------:R-:W-:Y:S01]  /*9af0*/  ISETP.GT.AND P0, PT, R0.reuse, 0x8, P0 ;  /* 0x000000080000780c */ /* 0x040fe20000704270 */
[----:B------:R-:W-:Y:S01]  /*9b00*/  @P4 STG.E.U16 desc[UR36][R4.64+0x1e0], R144 ;  /* 0x0001e09004004986 */ /* 0x000fe2000c101524 */
[C---:B------:R-:W-:Y:S02]  /*9b10*/  ISETP.GT.AND P4, PT, R0.reuse, RZ, P1 ;  /* 0x000000ff0000720c */ /* 0x040fe40000f84270 */
[----:B------:R-:W-:Y:S01]  /*9b20*/  F2FP.F16.F32.PACK_AB R146, RZ, R146 ;  /* 0x00000092ff92723e */ /* 0x000fe200000000ff */
[----:B------:R-:W-:Y:S01]  /*9b30*/  @P5 STG.E.U16 desc[UR36][R4.64+0x1e2], R145 ;  /* 0x0001e29104005986 */ /* 0x000fe2000c101524 */
[----:B------:R-:W-:-:S02]  /*9b40*/  ISETP.GT.AND P5, PT, R0, RZ, P2 ;  /* 0x000000ff0000720c */ /* 0x000fc400017a4270 */
[C---:B------:R-:W-:Y:S02]  /*9b50*/  ISETP.GT.AND P2, PT, R0.reuse, 0x8, P2 ;  /* 0x000000080000780c */ /* 0x040fe40001744270 */
[----:B------:R-:W-:Y:S01]  /*9b60*/  F2FP.F16.F32.PACK_AB R147, RZ, R147 ;  /* 0x00000093ff93723e */ /* 0x000fe200000000ff */
[----:B------:R-:W-:Y:S01]  /*9b70*/  @P3 STG.E.U16 desc[UR36][R6.64+0x1e0], R146 ;  /* 0x0001e09206003986 */ /* 0x000fe2000c101524 */
[----:B------:R-:W-:Y:S02]  /*9b80*/  ISETP.GT.AND P1, PT, R0, 0x8, P1 ;  /* 0x000000080000780c */ /* 0x000fe40000f24270 */
[----:B------:R-:W-:Y:S01]  /*9b90*/  F2FP.F16.F32.PACK_AB R148, RZ, R148 ;  /* 0x00000094ff94723e */ /* 0x000fe200000000ff */
[----:B------:R-:W-:Y:S01]  /*9ba0*/  @P0 STG.E.U16 desc[UR36][R6.64+0x1e2], R147 ;  /* 0x0001e29306000986 */ /* 0x000fe2000c101524 */
[----:B------:R-:W-:Y:S02]  /*9bb0*/  F2FP.F16.F32.PACK_AB R149, RZ, R149 ;  /* 0x00000095ff95723e */ /* 0x000fe400000000ff */
[----:B------:R-:W-:Y:S01]  /*9bc0*/  F2FP.F16.F32.PACK_AB R150, RZ, R150 ;  /* 0x00000096ff96723e */ /* 0x000fe200000000ff */
[----:B------:R-:W-:Y:S01]  /*9bd0*/  @P5 STG.E.U16 desc[UR36][R4.64+0x1f0], R148 ;  /* 0x0001f09404005986 */ /* 0x000fe2000c101524 */
[----:B------:R-:W-:-:S03]  /*9be0*/  F2FP.F16.F32.PACK_AB R151, RZ, R151 ;  /* 0x00000097ff97723e */ /* 0x000fc600000000ff */
[----:B------:R0:W-:Y:S02]  /*9bf0*/  @P4 STG.E.U16 desc[UR36][R4.64+0x1f2], R149 ;  /* 0x0001f29504004986 */ /* 0x0001e4000c101524 */
[----:B0-----:R-:W-:Y:S02]  /*9c00*/  @P2 IMAD.MOV.U32 R4, RZ, RZ, R6 ;  /* 0x000000ffff042224 */ /* 0x001fe400078e0006 */
[----:B------:R-:W-:-:S05]  /*9c10*/  @P2 IMAD.MOV.U32 R5, RZ, RZ, R7 ;  /* 0x000000ffff052224 */ /* 0x000fca00078e0007 */
[----:B------:R0:W-:Y:S04]  /*9c20*/  @P2 STG.E.U16 desc[UR36][R4.64+0x1f0], R150 ;  /* 0x0001f09604002986 */ /* 0x0001e8000c101524 */
[----:B------:R0:W-:Y:S02]  /*9c30*/  @P1 STG.E.U16 desc[UR36][R6.64+0x1f2], R151 ;  /* 0x0001f29706001986 */ /* 0x0001e4000c101524 */
.L_x_286:
[----:B------:R-:W-:Y:S05]  /*9c40*/  BSYNC B0 ;  /* 0x0000000000007941 */ /* 0x000fea0003800000 */
.L_x_32:
[----:B------:R-:W-:Y:S01]  /*9c50*/  ULDC UR4, c[0x0][0xc] ;  /* 0x0000030000047ab9 */ /* 0x000fe20000000800 */
[----:B------:R-:W-:Y:S01]  /*9c60*/  ULDC UR5, c[0x0][0x10] ;  /* 0x0000040000057ab9 */ /* 0x000fe20000000800 */
[----:B0-----:R-:W0:Y:S01]  /*9c70*/  LDC R3, c[0x0][0x14] ;  /* 0x00000500ff037b82 */ /* 0x001e220000000800 */
[----:B------:R-:W-:Y:S01]  /*9c80*/  UIMAD.WIDE.U32 UR4, UR4, UR5, URZ ;  /* 0x00000005040472a5 */ /* 0x000fe2000f8e003f */
[----:B------:R-:W-:Y:S01]  /*9c90*/  PRMT R0, RZ, 0x7610, R0 ;  /* 0x00007610ff007816 */ /* 0x000fe20000000000 */
[----:B------:R-:W-:Y:S02]  /*9ca0*/  IMAD.MOV.U32 R153, RZ, RZ, -0x1 ;  /* 0xffffffffff997424 */ /* 0x000fe400078e00ff */
[----:B------:R-:W-:Y:S02]  /*9cb0*/  IMAD.MOV.U32 R23, RZ, RZ, -0x1 ;  /* 0xffffffffff177424 */ /* 0x000fe400078e00ff */
[----:B0-----:R-:W-:-:S04]  /*9cc0*/  IMAD.WIDE.U32 R16, R3, UR4, R16 ;  /* 0x0000000403107c25 */ /* 0x001fc8000f8e0010 */
[----:B------:R-:W-:Y:S01]  /*9cd0*/  IMAD R3, R3, UR5, RZ ;  /* 0x0000000503037c24 */ /* 0x000fe2000f8e02ff */
[----:B------:R-:W-:Y:S02]  /*9ce0*/  ULDC.64 UR4, c[0x0][0x650] ;  /* 0x0001940000047ab9 */ /* 0x000fe40000000a00 */
[----:B------:R-:W-:Y:S01]  /*9cf0*/  ISETP.GE.U32.AND P0, PT, R16, UR4, PT ;  /* 0x0000000410007c0c */ /* 0x000fe2000bf06070 */
[----:B------:R-:W-:-:S05]  /*9d00*/  IMAD.IADD R17, R17, 0x1, R3 ;  /* 0x0000000111117824 */ /* 0x000fca00078e0203 */
[----:B------:R-:W-:-:S13]  /*9d10*/  ISETP.GE.U32.AND.EX P0, PT, R17, UR5, PT, P0 ;  /* 0x0000000511007c0c */ /* 0x000fda000bf06100 */
[----:B------:R-:W-:Y:S05]  /*9d20*/  @P0 BRA `(.L_x_287) ;  /* 0x0000000400640947 */ /* 0x000fea0003800000 */
[----:B------:R-:W0:Y:S01]  /*9d30*/  S2R R12, SR_CTAID.X ;  /* 0x00000000000c7919 */ /* 0x000e220000002500 */
[----:B------:R-:W0:Y:S01]  /*9d40*/  LDC.64 R10, c[0x0][0x628] ;  /* 0x00018a00ff0a7b82 */ /* 0x000e220000000a00 */
[----:B------:R-:W-:Y:S01]  /*9d50*/  ULDC UR4, c[0x0][0x150] ;  /* 0x0000540000047ab9 */ /* 0x000fe20000000800 */
[----:B-1234-:R-:W-:Y:S01]  /*9d60*/  IMAD.MOV.U32 R8, RZ, RZ, R16 ;  /* 0x000000ffff087224 */ /* 0x01efe200078e0010 */
[----:B-----5:R-:W1:Y:S01]  /*9d70*/  S2R R24, SR_CTAID.Y ;  /* 0x0000000000187919 */ /* 0x020e620000002600 */
[----:B------:R-:W-:-:S04]  /*9d80*/  IMAD.MOV.U32 R9, RZ, RZ, R17 ;  /* 0x000000ffff097224 */ /* 0x000fc800078e0011 */
[----:B------:R-:W2:Y:S08]  /*9d90*/  LDC R21, c[0x0][0x144] ;  /* 0x00005100ff157b82 */ /* 0x000eb00000000800 */
[----:B------:R-:W3:Y:S08]  /*9da0*/  LDC R0, c[0x0][0x630] ;  /* 0x00018c00ff007b82 */ /* 0x000ef00000000800 */
[----:B------:R-:W4:Y:S01]  /*9db0*/  LDC.64 R14, c[0x0][0x620] ;  /* 0x00018800ff0e7b82 */ /* 0x000f220000000a00 */
[----:B0-----:R-:W-:-:S04]  /*9dc0*/  ISETP.NE.U32.AND P0, PT, R10, RZ, PT ;  /* 0x000000ff0a00720c */ /* 0x001fc80003f05070 */
[----:B------:R-:W-:Y:S02]  /*9dd0*/  ISETP.NE.AND.EX P0, PT, R11, RZ, PT, P0 ;  /* 0x000000ff0b00720c */ /* 0x000fe40003f05300 */
[----:B------:R-:W-:-:S05]  /*9de0*/  I2FP.F32.U32 R3, R12 ;  /* 0x0000000c00037245 */ /* 0x000fca0000201000 */
[----:B------:R-:W-:-:S04]  /*9df0*/  FMUL R3, R3, UR4 ;  /* 0x0000000403037c20 */ /* 0x000fc80008400000 */
[----:B------:R0:W0:Y:S02]  /*9e00*/  F2I.U32.TRUNC.NTZ R20, R3 ;  /* 0x0000000300147305 */ /* 0x000024000020f000 */
[----:B-123--:R-:W-:Y:S05]  /*9e10*/  @!P0 BRA `(.L_x_288) ;  /* 0x0000000000288947 */ /* 0x00efea0003800000 */
[----:B0-----:R-:W0:Y:S02]  /*9e20*/  LDC R3, c[0x0][0x634] ;  /* 0x00018d00ff037b82 */ /* 0x001e240000000800 */
        /* <DEDUP_REMOVED lines=9> */
.L_x_288:
[----:B------:R-:W1:Y:S01]  /*9ec0*/  LDC.64 R28, c[0x0][0x640] ;  /* 0x00019000ff1c7b82 */ /* 0x000e620000000a00 */
[-CC-:B------:R-:W-:Y:S01]  /*9ed0*/  SHF.R.U64 R23, R8, R0.reuse, R9.reuse ;  /* 0x0000000008177219 */ /* 0x180fe20000001209 */
[----:B0-----:R-:W-:Y:S01]  /*9ee0*/  IMAD.MOV R20, RZ, RZ, -R20 ;  /* 0x000000ffff147224 */ /* 0x001fe200078e0a14 */
[----:B------:R-:W-:Y:S01]  /*9ef0*/  SHF.R.U32.HI R0, RZ, R0, R9 ;  /* 0x00000000ff007219 */ /* 0x000fe20000011609 */
[----:B------:R-:W-:Y:S01]  /*9f00*/  ULDC UR4, c[0x0][0x154] ;  /* 0x0000550000047ab9 */ /* 0x000fe20000000800 */
[----:B------:R-:W-:Y:S01]  /*9f10*/  IADD3 R3, P0, RZ, -R23, RZ ;  /* 0x80000017ff037210 */ /* 0x000fe20007f1e0ff */
[----:B------:R-:W-:Y:S02]  /*9f20*/  IMAD R21, R21, R20, R12 ;  /* 0x0000001415157224 */ /* 0x000fe400078e020c */
[----:B------:R-:W0:Y:S01]  /*9f30*/  LDC R6, c[0x0][0x618] ;  /* 0x00018600ff067b82 */ /* 0x000e220000000800 */
[----:B------:R-:W-:Y:S02]  /*9f40*/  IMAD.MOV.U32 R7, RZ, RZ, 0x1 ;  /* 0x00000001ff077424 */ /* 0x000fe400078e00ff */
[----:B------:R-:W-:-:S04]  /*9f50*/  IMAD.X R5, RZ, RZ, ~R0, P0 ;  /* 0x000000ffff057224 */ /* 0x000fc800000e0e00 */
[-C--:B----4-:R-:W-:Y:S01]  /*9f60*/  IMAD R0, R5, R14.reuse, RZ ;  /* 0x0000000e05007224 */ /* 0x090fe200078e02ff */
[----:B------:R-:W2:Y:S01]  /*9f70*/  LDC R8, c[0x0][0x608] ;  /* 0x00018200ff087b82 */ /* 0x000ea20000000800 */
[----:B------:R-:W-:-:S04]  /*9f80*/  IMAD.WIDE.U32 R4, R3, R14, R16 ;  /* 0x0000000e03047225 */ /* 0x000fc800078e0010 */
[----:B------:R-:W-:Y:S01]  /*9f90*/  IMAD R3, R3, R15, R0 ;  /* 0x0000000f03037224 */ /* 0x000fe200078e0200 */
[----:B------:R-:W-:Y:S02]  /*9fa0*/  I2FP.F32.U32 R0, R24 ;  /* 0x0000001800007245 */ /* 0x000fe40000201000 */
[----:B------:R-:W3:Y:S01]  /*9fb0*/  LDC R26, c[0x0][0x658] ;  /* 0x00019600ff1a7b82 */ /* 0x000ee20000000800 */
[----:B------:R-:W-:Y:S01]  /*9fc0*/  IMAD.IADD R3, R5, 0x1, R3 ;  /* 0x0000000105037824 */ /* 0x000fe200078e0203 */
[----:B-1----:R-:W-:Y:S01]  /*9fd0*/  ISETP.NE.U32.AND P0, PT, R28, RZ, PT ;  /* 0x000000ff1c00720c */ /* 0x002fe20003f05070 */
[----:B------:R-:W-:Y:S01]  /*9fe0*/  FMUL R0, R0, UR4 ;  /* 0x0000000400007c20 */ /* 0x000fe20008400000 */
[----:B------:R-:W-:Y:S02]  /*9ff0*/  IMAD.MOV.U32 R5, RZ, RZ, -0x1 ;  /* 0xffffffffff057424 */ /* 0x000fe400078e00ff */
[----:B------:R-:W-:Y:S01]  /*a000*/  ISETP.NE.AND.EX P0, PT, R29, RZ, PT, P0 ;  /* 0x000000ff1d00720c */ /* 0x000fe20003f05300 */
[----:B------:R1:W4:Y:S01]  /*a010*/  F2I.U32.TRUNC.NTZ R13, R0 ;  /* 0x00000000000d7305 */ /* 0x000322000020f000 */
[----:B------:R-:W1:Y:S01]  /*a020*/  LDC R15, c[0x0][0x148] ;  /* 0x00005200ff0f7b82 */ /* 0x000e620000000800 */
[----:B0-----:R-:W-:-:S02]  /*a030*/  SHF.R.U64 R12, R4, R6, R3 ;  /* 0x00000006040c7219 */ /* 0x001fc40000001203 */
[----:B------:R-:W-:-:S05]  /*a040*/  SHF.R.U32.HI R3, RZ, R6, R3 ;  /* 0x00000006ff037219 */ /* 0x000fca0000011603 */
[----:B------:R-:W0:Y:S01]  /*a050*/  LDC R20, c[0x0][0x600] ;  /* 0x00018000ff147b82 */ /* 0x000e220000000800 */
[-CC-:B--2---:R-:W-:Y:S02]  /*a060*/  SHF.R.U64 R10, R12, R8.reuse, R3.reuse ;  /* 0x000000080c0a7219 */ /* 0x184fe40000001203 */
[----:B------:R-:W-:-:S05]  /*a070*/  SHF.R.U32.HI R3, RZ, R8, R3 ;  /* 0x00000008ff037219 */ /* 0x000fca0000011603 */
[----:B------:R-:W2:Y:S01]  /*a080*/  LDC R27, c[0x0][0x648] ;  /* 0x00019200ff1b7b82 */ /* 0x000ea20000000800 */
[-C--:B---3--:R-:W-:Y:S02]  /*a090*/  SHF.L.U32 R4, R5, R26.reuse, RZ ;  /* 0x0000001a05047219 */ /* 0x088fe400000006ff */
[--C-:B------:R-:W-:Y:S02]  /*a0a0*/  SHF.R.U64 R14, R10, R26, R3.reuse ;  /* 0x0000001a0a0e7219 */ /* 0x100fe40000001203 */
[----:B------:R-:W-:Y:S02]  /*a0b0*/  LOP3.LUT R25, RZ, R4, RZ, 0x33, !PT ;  /* 0x00000004ff197212 */ /* 0x000fe400078e33ff */
[-C--:B------:R-:W-:Y:S01]  /*a0c0*/  SHF.R.U32.HI R5, RZ, R26.reuse, R3 ;  /* 0x0000001aff057219 */ /* 0x080fe20000011603 */
[----:B------:R-:W3:Y:S01]  /*a0d0*/  LDC R30, c[0x0][0x638] ;  /* 0x00018e00ff1e7b82 */ /* 0x000ee20000000800 */
[----:B------:R-:W-:Y:S01]  /*a0e0*/  SHF.L.U32 R154, R7, R26, RZ ;  /* 0x0000001a079a7219 */ /* 0x000fe200000006ff */
[----:B------:R-:W-:-:S06]  /*a0f0*/  IMAD.MOV.U32 R4, RZ, RZ, R14 ;  /* 0x000000ffff047224 */ /* 0x000fcc00078e000e */
[----:B------:R-:W0:Y:S01]  /*a100*/  LDC R31, c[0x0][0x610] ;  /* 0x00018400ff1f7b82 */ /* 0x000e220000000800 */
[----:B----4-:R-:W-:Y:S05]  /*a110*/  @!P0 BRA `(.L_x_289) ;  /* 0x0000000000288947 */ /* 0x010fea0003800000 */
        /* <DEDUP_REMOVED lines=10> */
.L_x_289:
[----:B------:R-:W-:Y:S01]  /*a1c0*/  ISETP.NE.AND P0, PT, R2, 0x1, PT ;  /* 0x000000010200780c */ /* 0x000fe20003f05270 */
[----:B0-----:R-:W-:Y:S01]  /*a1d0*/  VIADD R7, R20, 0xffffffff ;  /* 0xffffffff14077836 */ /* 0x001fe20000000000 */
[----:B-12---:R-:W-:Y:S01]  /*a1e0*/  SHF.R.U64 R0, R4, R27, R5 ;  /* 0x0000001b04007219 */ /* 0x006fe20000001205 */
[----:B------:R-:W-:Y:S01]  /*a1f0*/  IMAD.MOV R13, RZ, RZ, -R13 ;  /* 0x000000ffff0d7224 */ /* 0x000fe200078e0a0d */
[----:B------:R-:W-:Y:S01]  /*a200*/  LOP3.LUT R5, R10, R25, RZ, 0xc0, !PT ;  /* 0x000000190a057212 */ /* 0x000fe200078ec0ff */
[----:B------:R-:W-:Y:S02]  /*a210*/  IMAD.MOV.U32 R4, RZ, RZ, 0x1 ;  /* 0x00000001ff047424 */ /* 0x000fe400078e00ff */
[----:B------:R-:W-:Y:S02]  /*a220*/  IMAD.MOV R3, RZ, RZ, -R0 ;  /* 0x000000ffff037224 */ /* 0x000fe400078e0a00 */
[----:B------:R-:W-:Y:S01]  /*a230*/  IMAD R154, R154, R0, R5 ;  /* 0x000000009a9a7224 */ /* 0x000fe200078e0205 */
[----:B------:R-:W-:Y:S01]  /*a240*/  LOP3.LUT R5, R12, R7, RZ, 0xc0, !PT ;  /* 0x000000070c057212 */ /* 0x000fe200078ec0ff */
[----:B---3--:R-:W-:-:S02]  /*a250*/  IMAD R0, R3, R30, R14 ;  /* 0x0000001e03007224 */ /* 0x008fc400078e020e */
[----:B------:R-:W-:Y:S02]  /*a260*/  @P0 IMAD R21, R15, R13, R24 ;  /* 0x0000000d0f150224 */ /* 0x000fe400078e0218 */
[----:B------:R-:W-:Y:S01]  /*a270*/  IMAD R3, R0, R20, R5 ;  /* 0x0000001400037224 */ /* 0x000fe200078e0205 */
[----:B------:R-:W-:Y:S01]  /*a280*/  PRMT R0, R4, 0x7610, R0 ;  /* 0x0000761004007816 */ /* 0x000fe20000000000 */
[----:B------:R-:W-:-:S05]  /*a290*/  IMAD R154, R154, R31, R21 ;  /* 0x0000001f9a9a7224 */ /* 0x000fca00078e0215 */
[----:B------:R-:W-:Y:S02]  /*a2a0*/  SEL R153, R3, R154, !P0 ;  /* 0x0000009a03997207 */ /* 0x000fe40004000000 */
[----:B------:R-:W-:-:S07]  /*a2b0*/  SEL R154, R154, R3, !P0 ;  /* 0x000000039a9a7207 */ /* 0x000fce0004000000 */
.L_x_287:
[----:B------:R-:W-:-:S13]  /*a2c0*/  LOP3.LUT P0, RZ, R0, 0xff, RZ, 0xc0, !PT ;  /* 0x000000ff00ff7812 */ /* 0x000fda000780c0ff */
[----:B------:R-:W-:Y:S05]  /*a2d0*/  @P0 BRA `(.L_x_290) ;  /* 0xffffff6c00d00947 */ /* 0x000fea000383ffff */
[----:B------:R-:W-:Y:S05]  /*a2e0*/  EXIT ;  /* 0x000000000000794d */ /* 0x000fea0003800000 */
.L_x_7:
        /* <DEDUP_REMOVED lines=26> */
.L_x_292:
[----:B------:R-:W0:Y:S01]  /*a490*/  LDC.64 R28, c[0x0][0x640] ;  /* 0x00019000ff1c7b82 */ /* 0x000e220000000a00 */
[-CC-:B------:R-:W-:Y:S01]  /*a4a0*/  SHF.R.U64 R22, R12, R6.reuse, R13.reuse ;  /* 0x000000060c167219 */ /* 0x180fe2000000120d */
[----:B------:R-:W-:Y:S01]  /*a4b0*/  IMAD.MOV.U32 R30, RZ, RZ, 0x1 ;  /* 0x00000001ff1e7424 */ /* 0x000fe200078e00ff */
[----:B------:R-:W-:Y:S02]  /*a4c0*/  SHF.R.U32.HI R6, RZ, R6, R13 ;  /* 0x00000006ff067219 */ /* 0x000fe4000001160d */
        /* <DEDUP_REMOVED lines=8> */
[----:B------:R-:W-:Y:S01]  /*a550*/  IMAD.IADD R9, R9, 0x1, R11 ;  /* 0x0000000109097824 */ /* 0x000fe200078e020b */
[----:B0-----:R-:W-:-:S04]  /*a560*/  ISETP.NE.U32.AND P0, PT, R28, RZ, PT ;  /* 0x000000ff1c00720c */ /* 0x001fc80003f05070 */
[----:B------:R-:W-:Y:S02]  /*a570*/  ISETP.NE.AND.EX P0, PT, R29, RZ, PT, P0 ;  /* 0x000000ff1d00720c */ /* 0x000fe40003f05300 */
[----:B------:R-:W0:Y:S01]  /*a580*/  LDC R20, c[0x0][0x600] ;  /* 0x00018000ff147b82 */ /* 0x000e220000000800 */
[-CC-:B-1----:R-:W-:Y:S01]  /*a590*/  SHF.R.U64 R14, R8, R10.reuse, R9.reuse ;  /* 0x0000000a080e7219 */ /* 0x182fe20000001209 */
[----:B------:R-:W-:Y:S01]  /*a5a0*/  IMAD.MOV.U32 R8, RZ, RZ, -0x1 ;  /* 0xffffffffff087424 */ /* 0x000fe200078e00ff */
[----:B------:R-:W-:-:S05]  /*a5b0*/  SHF.R.U32.HI R9, RZ, R10, R9 ;  /* 0x0000000aff097219 */ /* 0x000fca0000011609 */
[----:B------:R-:W1:Y:S01]  /*a5c0*/  LDC R24, c[0x0][0x648] ;  /* 0x00019200ff187b82 */ /* 0x000e620000000800 */
[-CC-:B--2---:R-:W-:Y:S02]  /*a5d0*/  SHF.R.U64 R23, R14, R12.reuse, R9.reuse ;  /* 0x0000000c0e177219 */ /* 0x184fe40000001209 */
[----:B------:R-:W-:-:S05]  /*a5e0*/  SHF.R.U32.HI R6, RZ, R12, R9 ;  /* 0x0000000cff067219 */ /* 0x000fca0000011609 */
[----:B------:R-:W2:Y:S01]  /*a5f0*/  LDC R26, c[0x0][0x638] ;  /* 0x00018e00ff1a7b82 */ /* 0x000ea20000000800 */
[-C--:B---3--:R-:W-:Y:S02]  /*a600*/  SHF.L.U32 R8, R8, R27.reuse, RZ ;  /* 0x0000001b08087219 */ /* 0x088fe400000006ff */
[-CC-:B------:R-:W-:Y:S02]  /*a610*/  SHF.R.U64 R25, R23, R27.reuse, R6.reuse ;  /* 0x0000001b17197219 */ /* 0x180fe40000001206 */
[----:B------:R-:W-:Y:S02]  /*a620*/  LOP3.LUT R32, RZ, R8, RZ, 0x33, !PT ;  /* 0x00000008ff207212 */ /* 0x000fe400078e33ff */
[----:B------:R-:W-:Y:S01]  /*a630*/  SHF.R.U32.HI R9, RZ, R27, R6 ;  /* 0x0000001bff097219 */ /* 0x000fe20000011606 */
[----:B------:R-:W3:Y:S01]  /*a640*/  LDC R31, c[0x0][0x610] ;  /* 0x00018400ff1f7b82 */ /* 0x000ee20000000800 */
[----:B------:R-:W-:Y:S01]  /*a650*/  IMAD.MOV.U32 R8, RZ, RZ, R25 ;  /* 0x000000ffff087224 */ /* 0x000fe200078e0019 */
[----:B------:R-:W-:Y:S06]  /*a660*/  @!P0 BRA `(.L_x_293) ;  /* 0x0000000000288947 */ /* 0x000fec0003800000 */
        /* <DEDUP_REMOVED lines=10> */
.L_x_293:
[----:B------:R-:W-:Y:S01]  /*a710*/  ISETP.NE.AND P0, PT, R2, 0x1, PT ;  /* 0x000000010200780c */ /* 0x000fe20003f05270 */
[----:B------:R-:W-:Y:S01]  /*a720*/  IMAD.MOV.U32 R13, RZ, RZ, R22 ;  /* 0x000000ffff0d7224 */ /* 0x000fe200078e0016 */
[----:B-1----:R-:W-:Y:S01]  /*a730*/  SHF.R.U64 R6, R8, R24, R9 ;  /* 0x0000001808067219 */ /* 0x002fe20000001209 */
[----:B0-----:R-:W-:Y:S01]  /*a740*/  VIADD R9, R20, 0xffffffff ;  /* 0xffffffff14097836 */ /* 0x001fe20000000000 */
[----:B------:R-:W-:Y:S02]  /*a750*/  SHF.L.U32 R30, R30, R27, RZ ;  /* 0x0000001b1e1e7219 */ /* 0x000fe400000006ff */
[----:B------:R-:W-:Y:S01]  /*a760*/  LOP3.LUT R5, R23, R32, RZ, 0xc0, !PT ;  /* 0x0000002017057212 */ /* 0x000fe200078ec0ff */
[----:B------:R-:W-:-:S04]  /*a770*/  IMAD.MOV R8, RZ, RZ, -R6 ;  /* 0x000000ffff087224 */ /* 0x000fc800078e0a06 */
[----:B------:R-:W-:Y:S01]  /*a780*/  IMAD R6, R30, R6, R5 ;  /* 0x000000061e067224 */ /* 0x000fe200078e0205 */
[----:B------:R-:W-:Y:S01]  /*a790*/  LOP3.LUT R5, R14, R9, RZ, 0xc0, !PT ;  /* 0x000000090e057212 */ /* 0x000fe200078ec0ff */
[----:B------:R-:W-:Y:S02]  /*a7a0*/  @P0 IMAD R3, R7, R21, R4 ;  /* 0x0000001507030224 */ /* 0x000fe400078e0204 */
[----:B--2---:R-:W-:Y:S02]  /*a7b0*/  IMAD R4, R8, R26, R25 ;  /* 0x0000001a08047224 */ /* 0x004fe400078e0219 */
[----:B---3--:R-:W-:Y:S02]  /*a7c0*/  IMAD R3, R6, R31, R3 ;  /* 0x0000001f06037224 */ /* 0x008fe400078e0203 */
[----:B------:R-:W-:Y:S02]  /*a7d0*/  IMAD R4, R4, R20, R5 ;  /* 0x0000001404047224 */ /* 0x000fe400078e0205 */
[----:B------:R-:W-:-:S03]  /*a7e0*/  IMAD.MOV.U32 R6, RZ, RZ, 0x1 ;  /* 0x00000001ff067424 */ /* 0x000fc600078e00ff */
[----:B------:R-:W-:Y:S02]  /*a7f0*/  SEL R20, R4, R3, !P0 ;  /* 0x0000000304147207 */ /* 0x000fe40004000000 */
[----:B------:R-:W-:-:S07]  /*a800*/  SEL R12, R3, R4, !P0 ;  /* 0x00000004030c7207 */ /* 0x000fce0004000000 */
.L_x_291:
[----:B------:R-:W-:-:S08]  /*a810*/  NOP ;  /* 0x0000000000007918 */ /* 0x000fd00000000000 */
[----:B------:R-:W0:-:S00]  /*a820*/  USETMAXREG.DEALLOC.CTAPOOL 0x28 ;  /* 0x00000028000079c8 */ /* 0x000e0000080e0500 */
[----:B0-----:R-:W-:-:S13]  /*a830*/  ISETP.NE.AND P0, PT, R0, RZ, PT ;  /* 0x000000ff0000720c */ /* 0x001fda0003f05270 */
[----:B------:R-:W-:Y:S05]  /*a840*/  @P0 EXIT ;  /* 0x000000000000094d */ /* 0x000fea0003800000 */
[----:B------:R-:W-:Y:S01]  /*a850*/  LOP3.LUT P0, RZ, R6, 0xff, RZ, 0xc0, !PT ;  /* 0x000000ff06ff7812 */ /* 0x000fe2000780c0ff */
[----:B------:R-:W-:Y:S02]  /*a860*/  IMAD.MOV.U32 R10, RZ, RZ, 0x1 ;  /* 0x00000001ff0a7424 */ /* 0x000fe400078e00ff */
[----:B------:R-:W-:-:S10]  /*a870*/  IMAD.MOV.U32 R9, RZ, RZ, RZ ;  /* 0x000000ffff097224 */ /* 0x000fd400078e00ff */
[----:B------:R-:W-:Y:S05]  /*a880*/  @!P0 BRA `(.L_x_294) ;  /* 0x0000000c00988947 */ /* 0x000fea0003800000 */
[----:B------:R-:W0:Y:S01]  /*a890*/  LDC R0, c[0x0][0x28c] ;  /* 0x0000a300ff007b82 */ /* 0x000e220000000800 */
[----:B------:R-:W-:Y:S01]  /*a8a0*/  ULDC UR5, c[0x0][0x658] ;  /* 0x0001960000057ab9 */ /* 0x000fe20000000800 */
[----:B------:R-:W-:Y:S01]  /*a8b0*/  UMOV UR11, 0xffffffff ;  /* 0xffffffff000b7882 */ /* 0x000fe20000000000 */
[----:B------:R-:W-:Y:S01]  /*a8c0*/  UMOV UR17, 0x1 ;  /* 0x0000000100117882 */ /* 0x000fe20000000000 */
[----:B------:R-:W-:Y:S01]  /*a8d0*/  USHF.L.U32 UR11, UR11, UR5, URZ ;  /* 0x000000050b0b7299 */ /* 0x000fe2000800063f */
[----:B------:R-:W-:Y:S01]  /*a8e0*/  BSSY B0, `(.L_x_294) ;  /* 0x00000e0000007945 */ /* 0x000fe20003800000 */
[----:B------:R-:W-:Y:S01]  /*a8f0*/  ULDC UR9, c[0x0][0xc] ;  /* 0x0000030000097ab9 */ /* 0x000fe20000000800 */
[----:B------:R-:W-:Y:S01]  /*a900*/  ULDC UR16, c[0x0][0x10] ;  /* 0x0000040000107ab9 */ /* 0x000fe20000000800 */
[----:B------:R-:W1:Y:S01]  /*a910*/  S2UR UR8, SR_CgaCtaId ;  /* 0x00000000000879c3 */ /* 0x000e620000008800 */
[----:B------:R-:W-:Y:S01]  /*a920*/  ULOP3.LUT UR13, URZ, UR11, URZ, 0x33, !UPT ;  /* 0x0000000b3f0d7292 */ /* 0x000fe2000f8e333f */
[----:B------:R-:W-:Y:S01]  /*a930*/  LOP3.LUT R11, R19, 0x2, RZ, 0xfc, !PT ;  /* 0x00000002130b7812 */ /* 0x000fe200078efcff */
[----:B------:R-:W-:Y:S01]  /*a940*/  IMAD.MOV.U32 R10, RZ, RZ, 0x1 ;  /* 0x00000001ff0a7424 */ /* 0x000fe200078e00ff */
[----:B------:R-:W-:Y:S01]  /*a950*/  ULDC UR4, c[0x0][0x600] ;  /* 0x0001800000047ab9 */ /* 0x000fe20000000800 */
[----:B------:R-:W-:Y:S01]  /*a960*/  IMAD.MOV.U32 R9, RZ, RZ, RZ ;  /* 0x000000ffff097224 */ /* 0x000fe200078e00ff */
[----:B------:R-:W-:Y:S01]  /*a970*/  UMOV UR19, 0x11 ;  /* 0x0000001100137882 */ /* 0x000fe20000000000 */
[----:B------:R-:W-:-:S02]  /*a980*/  UIADD3 UR4, UR4, -0x1, URZ ;  /* 0xffffffff04047890 */ /* 0x000fc4000fffe03f */
[----:B------:R-:W-:Y:S01]  /*a990*/  USHF.L.U32 UR5, UR17, UR5, URZ ;  /* 0x0000000511057299 */ /* 0x000fe2000800063f */
[----:B------:R-:W-:Y:S01]  /*a9a0*/  ULDC.64 UR28, c[0x0][0x198] ;  /* 0x00006600001c7ab9 */ /* 0x000fe20000000a00 */
[----:B0-----:R-:W-:-:S05]  /*a9b0*/  VIADD R0, R0, 0x3f ;  /* 0x0000003f00007836 */ /* 0x001fca0000000000 */
[----:B------:R-:W-:Y:S01]  /*a9c0*/  SHF.R.S32.HI R3, RZ, 0x1f, R0 ;  /* 0x0000001fff037819 */ /* 0x000fe20000011400 */
[----:B-1----:R-:W-:-:S03]  /*a9d0*/  USHF.R.U32.HI UR27, URZ, 0x2, UR8 ;  /* 0x000000023f1b7899 */ /* 0x002fc60008011608 */
[----:B------:R-:W-:Y:S01]  /*a9e0*/  LEA.HI R3, R3, R0, RZ, 0x6 ;  /* 0x0000000003037211 */ /* 0x000fe200078f30ff */
[----:B------:R-:W-:Y:S01]  /*a9f0*/  ULOP3.LUT UR10, UR8, 0x3, URZ, 0xc0, !UPT ;  /* 0x00000003080a7892 */ /* 0x000fe2000f8ec03f */
[----:B------:R-:W-:Y:S01]  /*aa00*/  IMAD.MOV.U32 R0, RZ, RZ, 0x1 ;  /* 0x00000001ff007424 */ /* 0x000fe200078e00ff */
[----:B------:R-:W-:Y:S01]  /*aa10*/  USHF.L.U32 UR6, UR8, 0x6, URZ ;  /* 0x0000000608067899 */ /* 0x000fe2000800063f */
[--C-:B------:R-:W-:Y:S01]  /*aa20*/  SHF.R.S32.HI R8, RZ, 0x6, R3.reuse ;  /* 0x00000006ff087819 */ /* 0x100fe20000011403 */
[----:B------:R-:W-:Y:S02]  /*aa30*/  USHF.L.U32 UR7, UR8, 0xc, URZ ;  /* 0x0000000c08077899 */ /* 0x000fe4000800063f */
[----:B------:R-:W-:Y:S01]  /*aa40*/  ULOP3.LUT UR8, UR8, 0xfffffffc, URZ, 0xc0, !UPT ;  /* 0xfffffffc08087892 */ /* 0x000fe2000f8ec03f */
[----:B------:R-:W-:Y:S01]  /*aa50*/  PRMT R3, R0, 0x7610, R3 ;  /* 0x0000761000037816 */ /* 0x000fe20000000003 */
[----:B------:R-:W-:Y:S01]  /*aa60*/  UISETP.GT.U32.AND UP0, UPT, UR10, 0xffff, UPT ;  /* 0x0000ffff0a00788c */ /* 0x000fe2000bf04070 */
[----:B------:R-:W-:Y:S01]  /*aa70*/  VIADD R0, R8, 0x1 ;  /* 0x0000000108007836 */ /* 0x000fe20000000000 */
[----:B------:R-:W-:-:S02]  /*aa80*/  ULOP3.LUT UR12, UR8, 0x1, URZ, 0xfc, !UPT ;  /* 0x00000001080c7892 */ /* 0x000fc4000f8efc3f */
[----:B------:R-:W-:Y:S02]  /*aa90*/  ULOP3.LUT UR14, UR8, 0x2, URZ, 0xfc, !UPT ;  /* 0x00000002080e7892 */ /* 0x000fe4000f8efc3f */
[----:B------:R-:W-:Y:S02]  /*aaa0*/  USHF.L.U32 UR11, UR17, UR8, URZ ;  /* 0x00000008110b7299 */ /* 0x000fe4000800063f */
[----:B------:R-:W-:Y:S02]  /*aab0*/  ULOP3.LUT UR15, UR8, 0x3, URZ, 0xfc, !UPT ;  /* 0x00000003080f7892 */ /* 0x000fe4000f8efc3f */
[----:B------:R-:W-:Y:S02]  /*aac0*/  UIMAD.WIDE.U32 UR8, UR9, UR16, URZ ;  /* 0x00000010090872a5 */ /* 0x000fe4000f8e003f */
[----:B------:R-:W-:Y:S02]  /*aad0*/  USHF.L.U32 UR12, UR17, UR12, URZ ;  /* 0x0000000c110c7299 */ /* 0x000fe4000800063f */
[----:B------:R-:W-:-:S02]  /*aae0*/  USHF.L.U32 UR14, UR17, UR14, URZ ;  /* 0x0000000e110e7299 */ /* 0x000fc4000800063f */
[----:B------:R-:W-:Y:S01]  /*aaf0*/  USEL UR10, UR10, 0xffff, !UP0 ;  /* 0x0000ffff0a0a7887 */ /* 0x000fe2000c000000 */
[----:B------:R-:W-:Y:S01]  /*ab00*/  ULDC UR16, c[0x0][0x14] ;  /* 0x0000050000107ab9 */ /* 0x000fe20000000800 */
[----:B------:R-:W-:Y:S02]  /*ab10*/  USHF.L.U32 UR15, UR17, UR15, URZ ;  /* 0x0000000f110f7299 */ /* 0x000fe4000800063f */
[----:B------:R-:W-:Y:S02]  /*ab20*/  UIMAD.WIDE.U32 UR22, UR8, UR16, URZ ;  /* 0x00000010081672a5 */ /* 0x000fe4000f8e003f */
[----:B------:R-:W-:Y:S02]  /*ab30*/  UIMAD UR21, UR9, UR16, URZ ;  /* 0x00000010091572a4 */ /* 0x000fe4000f8e023f */
[----:B------:R-:W-:Y:S02]  /*ab40*/  ULOP3.LUT UR11, UR14, UR11, UR12, 0xfe, !UPT ;  /* 0x0000000b0e0b7292 */ /* 0x000fe4000f8efe0c */
[----:B------:R-:W-:-:S02]  /*ab50*/  ULOP3.LUT UR10, UR10, 0xffff, URZ, 0xc0, !UPT ;  /* 0x0000ffff0a0a7892 */ /* 0x000fc4000f8ec03f */
[----:B------:R-:W-:Y:S02]  /*ab60*/  ULOP3.LUT UR6, UR6, 0xc0, URZ, 0xc0, !UPT ;  /* 0x000000c006067892 */ /* 0x000fe4000f8ec03f */
[----:B------:R-:W-:Y:S02]  /*ab70*/  ULOP3.LUT UR7, UR7, 0x3000, URZ, 0xc0, !UPT ;  /* 0x0000300007077892 */ /* 0x000fe4000f8ec03f */
[----:B------:R-:W-:Y:S02]  /*ab80*/  UIADD3 UR21, UR23, UR21, URZ ;  /* 0x0000001517157290 */ /* 0x000fe4000fffe03f */
[----:B------:R-:W-:Y:S02]  /*ab90*/  ULOP3.LUT UR18, UR11, UR15, URZ, 0xfc, !UPT ;  /* 0x0000000f0b127292 */ /* 0x000fe4000f8efc3f */
[----:B------:R-:W-:-:S12]  /*aba0*/  USHF.L.U32 UR19, UR19, UR10, URZ ;  /* 0x0000000a13137299 */ /* 0x000fd8000800063f */
.L_x_305:
[----:B------:R-:W-:-:S03]  /*abb0*/  UMOV UR8, 0xffffffff ;  /* 0xffffffff00087882 */ /* 0x000fc60000000000 */
[----:B------:R-:W-:Y:S05]  /*abc0*/  BRA.DIV UR8, `(.L_x_295) ;  /* 0x0000000e08b07947 */ /* 0x000fea000b800000 */
[----:B------:R-:W-:-:S13]  /*abd0*/  ELECT P6, URZ, PT ;  /* 0x00000000003f782f */ /* 0x000fda00038c0000 */
.L_x_316:
[----:B------:R-:W0:Y:S01]  /*abe0*/  LDC R4, c[0x0][0x28c] ;  /* 0x0000a300ff047b82 */ /* 0x000e220000000800 */
[----:B------:R-:W-:Y:S01]  /*abf0*/  BSSY B1, `(.L_x_296) ;  /* 0x000003c000017945 */ /* 0x000fe20003800000 */
[----:B0-----:R-:W-:-:S13]  /*ac00*/  ISETP.LT.OR P6, PT, R4, 0x1, !P6 ;  /* 0x000000010400780c */ /* 0x001fda00077c1670 */
[----:B------:R-:W-:Y:S05]  /*ac10*/  @P6 BRA `(.L_x_297) ;  /* 0x0000000000e46947 */ /* 0x000fea0003800000 */
[----:B------:R-:W-:Y:S01]  /*ac20*/  LEA R12, R12, UR27, 0x1 ;  /* 0x0000001b0c0c7c11 */ /* 0x000fe2000f8e08ff */
[----:B------:R-:W-:Y:S01]  /*ac30*/  IMAD.MOV.U32 R15, RZ, RZ, RZ ;  /* 0x000000ffff0f7224 */ /* 0x000fe200078e00ff */
[----:B------:R-:W-:Y:S01]  /*ac40*/  LEA R20, R20, UR6, 0x8 ;  /* 0x0000000614147c11 */ /* 0x000fe2000f8e40ff */
[----:B------:R-:W-:Y:S02]  /*ac50*/  IMAD.MOV.U32 R4, RZ, RZ, R0 ;  /* 0x000000ffff047224 */ /* 0x000fe400078e0000 */
[----:B------:R-:W-:Y:S02]  /*ac60*/  IMAD.MOV.U32 R5, RZ, RZ, R10 ;  /* 0x000000ffff057224 */ /* 0x000fe400078e000a */
[----:B------:R-:W-:Y:S02]  /*ac70*/  IMAD.MOV.U32 R6, RZ, RZ, R9 ;  /* 0x000000ffff067224 */ /* 0x000fe400078e0009 */
[----:B------:R-:W-:-:S07]  /*ac80*/  IMAD.SHL.U32 R14, R12, 0x40, RZ ;  /* 0x000000400c0e7824 */ /* 0x000fce00078e00ff */
.L_x_300:
[----:B------:R-:W0:Y:S01]  /*ac90*/  S2R R12, SR_CgaCtaId ;  /* 0x00000000000c7919 */ /* 0x000e220000008800 */
[----:B------:R-:W-:Y:S02]  /*aca0*/  MOV R7, 0x400 ;  /* 0x0000040000077802 */ /* 0x000fe40000000f00 */
[----:B------:R-:W-:Y:S02]  /*acb0*/  LOP3.LUT P1, RZ, R18, 0x7f, RZ, 0xc0, !PT ;  /* 0x0000007f12ff7812 */ /* 0x000fe4000782c0ff */
[----:B0-----:R-:W-:Y:S02]  /*acc0*/  LEA R24, R12, R7, 0x18 ;  /* 0x000000070c187211 */ /* 0x001fe400078ec0ff */
[----:B------:R-:W-:-:S09]  /*acd0*/  SHF.L.U32 R7, R5, 0x1f, RZ ;  /* 0x0000001f05077819 */ /* 0x000fd200000006ff */
[----:B------:R-:W0:Y:S01]  /*ace0*/  @!P1 LDC R12, c[0x0][0x500] ;  /* 0x00014000ff0c9b82 */ /* 0x000e220000000800 */
[----:B------:R-:W-:-:S04]  /*acf0*/  IMAD R22, R6, 0x8, R24 ;  /* 0x0000000806167824 */ /* 0x000fc800078e0218 */
[----:B------:R-:W1:Y:S02]  /*ad00*/  SYNCS.PHASECHK.TRANS64.TRYWAIT P0, [R22+URZ+0x20], R7 ;  /* 0x00002007160075a7 */ /* 0x000e64000800017f */
[----:B-1----:R-:W-:Y:S05]  /*ad10*/  @!P0 BRA `(.L_x_298) ;  /* 0x0000000c007c8947 */ /* 0x002fea0003800000 */
.L_x_317:
[----:B-1----:R-:W-:Y:S01]  /*ad20*/  PRMT R7, R11, 0x9910, RZ ;  /* 0x000099100b077816 */ /* 0x002fe200000000ff */
[----:B0-----:R0:W-:Y:S03]  /*ad30*/  @!P1 SYNCS.ARRIVE.TRANS64 RZ, [R22+URZ], R12 ;  /* 0x0000000c16ff99a7 */ /* 0x0011e6000800003f */
[----:B------:R-:W-:-:S13]  /*ad40*/  ISETP.NE.AND P0, PT, R7, 0x2, PT ;  /* 0x000000020700780c */ /* 0x000fda0003f05270 */
[----:B0-----:R-:W-:Y:S05]  /*ad50*/  @P0 BRA `(.L_x_299) ;  /* 0x0000000000040947 */ /* 0x001fea0003800000 */
[----:B------:R-:W-:Y:S01]  /*ad60*/  BPT.TRAP 0x1 ;  /* 0x000000040000795c */ /* 0x000fe20000300000 */
.L_x_299:
[----:B------:R-:W-:Y:S01]  /*ad70*/  LEA R7, R6, UR27, 0x1 ;  /* 0x0000001b06077c11 */ /* 0x000fe2000f8e08ff */
[----:B------:R-:W-:Y:S01]  /*ad80*/  VIADD R4, R4, 0xffffffff ;  /* 0xffffffff04047836 */ /* 0x000fe20000000000 */
[----:B------:R-:W-:Y:S01]  /*ad90*/  R2UR UR25, R14 ;  /* 0x000000000e1972ca */ /* 0x000fe200000e0000 */
[----:B------:R-:W-:Y:S01]  /*ada0*/  UIADD3 UR14, UP0, UR28, 0xf0, URZ ;  /* 0x000000f01c0e7890 */ /* 0x000fe2000ff1e03f */
[----:B------:R-:W-:Y:S01]  /*adb0*/  R2UR UR9, R22 ;  /* 0x00000000160972ca */ /* 0x000fe200000e0000 */
[----:B------:R-:W-:Y:S01]  /*adc0*/  IMAD.SHL.U32 R7, R7, 0x1000, RZ ;  /* 0x0000100007077824 */ /* 0x000fe200078e00ff */
[----:B------:R-:W-:Y:S01]  /*add0*/  R2UR UR10, R15 ;  /* 0x000000000f0a72ca */ /* 0x000fe200000e0000 */
[----:B------:R-:W-:Y:S01]  /*ade0*/  UIADD3 UR32, UP1, UR28, 0x1f0, URZ ;  /* 0x000001f01c207890 */ /* 0x000fe2000ff3e03f */
[----:B------:R-:W-:Y:S01]  /*adf0*/  R2UR UR12, R13 ;  /* 0x000000000d0c72ca */ /* 0x000fe200000e0000 */
[--C-:B------:R-:W-:Y:S01]  /*ae00*/  IMAD R12, R7, 0x2, R24.reuse ;  /* 0x00000002070c7824 */ /* 0x100fe200078e0218 */
[----:B------:R-:W-:Y:S01]  /*ae10*/  LEA R7, R6, UR7, 0xe ;  /* 0x0000000706077c11 */ /* 0x000fe2000f8e70ff */
[----:B------:R-:W-:Y:S01]  /*ae20*/  UIADD3.X UR15, URZ, UR29, URZ, UP0, !UPT ;  /* 0x0000001d3f0f7290 */ /* 0x000fe200087fe43f */
[----:B------:R-:W-:Y:S01]  /*ae30*/  R2UR UR26, R20 ;  /* 0x00000000141a72ca */ /* 0x000fe200000e0000 */
[----:B------:R-:W-:Y:S01]  /*ae40*/  UPRMT UR20, URZ, 0x5410, UR19 ;  /* 0x000054103f147896 */ /* 0x000fe20008000013 */
[----:B------:R-:W-:Y:S01]  /*ae50*/  R2UR UR8, R12 ;  /* 0x000000000c0872ca */ /* 0x000fe200000e0000 */
[----:B------:R-:W-:Y:S01]  /*ae60*/  IMAD R7, R7, 0x2, R24 ;  /* 0x0000000207077824 */ /* 0x000fe200078e0218 */
[----:B------:R-:W-:Y:S01]  /*ae70*/  ISETP.GT.AND P1, PT, R4, 0x1, PT ;  /* 0x000000010400780c */ /* 0x000fe20003f24270 */
[----:B------:R-:W-:Y:S01]  /*ae80*/  VIADD R6, R6, 0x1 ;  /* 0x0000000106067836 */ /* 0x000fe20000000000 */
[----:B------:R-:W-:Y:S01]  /*ae90*/  UPRMT UR30, URZ, 0x5410, UR18 ;  /* 0x000054103f1e7896 */ /* 0x000fe20008000012 */
[----:B------:R-:W-:Y:S01]  /*aea0*/  VIADD R15, R15, 0x40 ;  /* 0x000000400f0f7836 */ /* 0x000fe20000000000 */
[----:B------:R-:W-:Y:S01]  /*aeb0*/  R2UR UR11, R7 ;  /* 0x00000000070b72ca */ /* 0x000fe200000e0000 */
[----:B------:R-:W-:Y:S01]  /*aec0*/  UIADD3.X UR33, URZ, UR29, URZ, UP1, !UPT ;  /* 0x0000001d3f217290 */ /* 0x000fe20008ffe43f */
[----:B------:R-:W-:Y:S01]  /*aed0*/  ISETP.NE.AND P0, PT, R6, 0x4, PT ;  /* 0x000000040600780c */ /* 0x000fe20003f05270 */
[----:B------:R-:W-:Y:S01]  /*aee0*/  UMOV UR16, 0x0 ;  /* 0x0000000000107882 */ /* 0x000fe20000000000 */
[----:B------:R-:W-:-:S02]  /*aef0*/  UMOV UR17, 0x10000000 ;  /* 0x1000000000117882 */ /* 0x000fc40000000000 */
[----:B------:R-:W-:Y:S01]  /*af00*/  SEL R12, RZ, 0x1, P0 ;  /* 0x00000001ff0c7807 */ /* 0x000fe20000000000 */
[----:B------:R-:W-:Y:S01]  /*af10*/  UIADD3 UR8, UR8, 0x100, URZ ;  /* 0x0000010008087890 */ /* 0x000fe2000fffe03f */
[----:B------:R-:W-:Y:S02]  /*af20*/  SEL R6, R6, RZ, P0 ;  /* 0x000000ff06067207 */ /* 0x000fe40000000000 */
[----:B------:R-:W-:-:S03]  /*af30*/  LOP3.LUT R5, R5, R12, RZ, 0x3c, !PT ;  /* 0x0000000c05057212 */ /* 0x000fc600078e3cff */
[----:B------:R-:W-:-:S03]  /*af40*/  UIADD3 UR24, UR11, 0x10100, URZ ;  /* 0x000101000b187890 */ /* 0x000fc6000fffe03f */
[----:B------:R-:W-:Y:S02]  /*af50*/  UMOV UR11, UR25 ;  /* 0x00000019000b7c82 */ /* 0x000fe40008000000 */
[----:B------:R0:W-:Y:S02]  /*af60*/  UTMALDG.3D.MULTICAST [UR8], [UR14], UR20, desc[UR16] ;  /* 0x000010080e0073b4 */ /* 0x0001e40008011814 */
[----:B0-----:R-:W-:Y:S01]  /*af70*/  UMOV UR8, UR24 ;  /* 0x0000001800087c82 */ /* 0x001fe20008000000 */
[----:B------:R-:W-:Y:S02]  /*af80*/  UMOV UR11, UR26 ;  /* 0x0000001a000b7c82 */ /* 0x000fe40008000000 */
[----:B------:R0:W-:Y:S02]  /*af90*/  UTMALDG.3D.MULTICAST [UR8], [UR32], UR30, desc[UR16] ;  /* 0x00001008200073b4 */ /* 0x0001e4000801181e */
[----:B0-----:R-:W-:Y:S05]  /*afa0*/  @P1 BRA `(.L_x_300) ;  /* 0xfffffffc00381947 */ /* 0x001fea000383ffff */
.L_x_297:
[----:B------:R-:W-:Y:S05]  /*afb0*/  BSYNC B1 ;  /* 0x0000000000017941 */ /* 0x000fea0003800000 */
.L_x_296:
[----:B------:R-:W-:Y:S01]  /*afc0*/  LOP3.LUT P1, RZ, R3, 0xff, RZ, 0xc0, !PT ;  /* 0x000000ff03ff7812 */ /* 0x000fe2000782c0ff */
[----:B------:R-:W-:Y:S01]  /*afd0*/  IMAD.IADD R9, R8, 0x1, R9 ;  /* 0x0000000108097824 */ /* 0x000fe200078e0209 */
[----:B------:R-:W-:Y:S01]  /*afe0*/  IADD3 R16, P2, R16, UR22, RZ ;  /* 0x0000001610107c10 */ /* 0x000fe2000ff5e0ff */
[----:B------:R-:W-:Y:S01]  /*aff0*/  ULDC.64 UR8, c[0x0][0x650] ;  /* 0x0001940000087ab9 */ /* 0x000fe20000000a00 */
[----:B------:R-:W-:Y:S01]  /*b000*/  BSSY B1, `(.L_x_301) ;  /* 0x000006b000017945 */ /* 0x000fe20003800000 */
[----:B------:R-:W-:Y:S01]  /*b010*/  IMAD.MOV.U32 R12, RZ, RZ, -0x1 ;  /* 0xffffffffff0c7424 */ /* 0x000fe200078e00ff */
[----:B------:R-:W-:Y:S01]  /*b020*/  SHF.R.U32.HI R3, RZ, 0x2, R9 ;  /* 0x00000002ff037819 */ /* 0x000fe20000011609 */
[----:B------:R-:W-:Y:S01]  /*b030*/  IMAD.MOV.U32 R20, RZ, RZ, -0x1 ;  /* 0xffffffffff147424 */ /* 0x000fe200078e00ff */
[----:B------:R-:W-:Y:S01]  /*b040*/  ISETP.GT.U32.AND P0, PT, R9, 0x3, PT ;  /* 0x000000030900780c */ /* 0x000fe20003f04070 */
[----:B------:R-:W-:Y:S01]  /*b050*/  IMAD.MOV.U32 R13, RZ, RZ, -0x1 ;  /* 0xffffffffff0d7424 */ /* 0x000fe200078e00ff */
[----:B------:R-:W-:-:S02]  /*b060*/  LOP3.LUT R3, R3, 0x1, RZ, 0xc0, !PT ;  /* 0x0000000103037812 */ /* 0x000fc400078ec0ff */
[----:B------:R-:W-:Y:S01]  /*b070*/  ISETP.LT.U32.AND P0, PT, R8, 0x4, P0 ;  /* 0x000000040800780c */ /* 0x000fe20000701070 */
[----:B------:R-:W0:Y:S01]  /*b080*/  @P1 S2R R5, SR_CgaCtaId ;  /* 0x0000000000051919 */ /* 0x000e220000008800 */
[----:B------:R-:W-:Y:S02]  /*b090*/  @P1 MOV R4, 0x400 ;  /* 0x0000040000041802 */ /* 0x000fe40000000f00 */
[----:B------:R-:W-:Y:S02]  /*b0a0*/  IADD3.X R17, R17, UR21, RZ, P2, !PT ;  /* 0x0000001511117c10 */ /* 0x000fe400097fe4ff */
[----:B------:R-:W-:Y:S02]  /*b0b0*/  ISETP.GE.U32.AND P2, PT, R16, UR8, PT ;  /* 0x0000000810007c0c */ /* 0x000fe4000bf46070 */
[----:B------:R-:W-:Y:S02]  /*b0c0*/  LOP3.LUT R9, R9, 0x3, RZ, 0xc0, !PT ;  /* 0x0000000309097812 */ /* 0x000fe400078ec0ff */
[----:B0-----:R-:W-:-:S04]  /*b0d0*/  @P1 LEA R4, R5, R4, 0x18 ;  /* 0x0000000405041211 */ /* 0x001fc800078ec0ff */
[----:B------:R0:W-:Y:S01]  /*b0e0*/  @P1 SYNCS.ARRIVE.TRANS64.A1T0 RZ, [R4+URZ+0x58], RZ ;  /* 0x000058ff04ff19a7 */ /* 0x0001e2000810003f */
[----:B------:R-:W-:Y:S02]  /*b0f0*/  ISETP.NE.U32.AND P1, PT, R3, 0x1, PT ;  /* 0x000000010300780c */ /* 0x000fe40003f25070 */
[----:B------:R-:W-:Y:S02]  /*b100*/  SEL R3, RZ, 0x1, !P0 ;  /* 0x00000001ff037807 */ /* 0x000fe40004000000 */
[----:B------:R-:W-:Y:S02]  /*b110*/  ISETP.GE.U32.AND.EX P0, PT, R17, UR9, PT, P2 ;  /* 0x0000000911007c0c */ /* 0x000fe4000bf06120 */
[----:B------:R-:W-:-:S04]  /*b120*/  ISETP.GT.U32.AND P1, PT, R8, 0x3, !P1 ;  /* 0x000000030800780c */ /* 0x000fc80004f24070 */
[----:B0-----:R-:W-:-:S04]  /*b130*/  SEL R4, RZ, 0x1, !P1 ;  /* 0x00000001ff047807 */ /* 0x001fc80004800000 */
[--C-:B------:R-:W-:Y:S02]  /*b140*/  LOP3.LUT R10, R4, R10, R3.reuse, 0x96, !PT ;  /* 0x0000000a040a7212 */ /* 0x100fe400078e9603 */
[----:B------:R-:W-:Y:S02]  /*b150*/  PRMT R4, RZ, 0x7610, R4 ;  /* 0x00007610ff047816 */ /* 0x000fe40000000004 */
[----:B------:R-:W-:Y:S01]  /*b160*/  PRMT R3, RZ, 0x7610, R3 ;  /* 0x00007610ff037816 */ /* 0x000fe20000000003 */
[----:B------:R-:W-:Y:S06]  /*b170*/  @P0 BRA `(.L_x_302) ;  /* 0x00000004004c0947 */ /* 0x000fec0003800000 */
[----:B------:R-:W0:Y:S01]  /*b180*/  S2R R14, SR_CTAID.X ;  /* 0x00000000000e7919 */ /* 0x000e220000002500 */
[----:B------:R-:W-:Y:S01]  /*b190*/  ULDC.64 UR8, c[0x0][0x628] ;  /* 0x00018a0000087ab9 */ /* 0x000fe20000000a00 */
[----:B------:R-:W1:Y:S01]  /*b1a0*/  LDC R15, c[0x0][0x144] ;  /* 0x00005100ff0f7b82 */ /* 0x000e620000000800 */
[----:B------:R-:W-:Y:S01]  /*b1b0*/  ISETP.NE.U32.AND P0, PT, RZ, UR8, PT ;  /* 0x00000008ff007c0c */ /* 0x000fe2000bf05070 */
[----:B------:R-:W2:Y:S01]  /*b1c0*/  S2R R12, SR_CTAID.Y ;  /* 0x00000000000c7919 */ /* 0x000ea20000002600 */
[----:B------:R-:W-:Y:S01]  /*b1d0*/  ULDC UR10, c[0x0][0x150] ;  /* 0x00005400000a7ab9 */ /* 0x000fe20000000800 */
[----:B------:R-:W-:Y:S01]  /*b1e0*/  ULDC UR11, c[0x0][0x630] ;  /* 0x00018c00000b7ab9 */ /* 0x000fe20000000800 */
[----:B------:R-:W-:Y:S01]  /*b1f0*/  ISETP.NE.AND.EX P0, PT, RZ, UR9, PT, P0 ;  /* 0x00000009ff007c0c */ /* 0x000fe2000bf05300 */
[----:B------:R-:W-:Y:S01]  /*b200*/  IMAD.MOV.U32 R4, RZ, RZ, R16 ;  /* 0x000000ffff047224 */ /* 0x000fe200078e0010 */
[----:B0-----:R-:W-:-:S05]  /*b210*/  I2FP.F32.U32 R5, R14 ;  /* 0x0000000e00057245 */ /* 0x001fca0000201000 */
[----:B------:R-:W-:Y:S01]  /*b220*/  FMUL R20, R5, UR10 ;  /* 0x0000000a05147c20 */ /* 0x000fe20008400000 */
[----:B------:R-:W-:-:S05]  /*b230*/  IMAD.MOV.U32 R5, RZ, RZ, R17 ;  /* 0x000000ffff057224 */ /* 0x000fca00078e0011 */
[----:B--2---:R-:W-:Y:S05]  /*b240*/  @!P0 BRA `(.L_x_303) ;  /* 0x0000000000288947 */ /* 0x004fea0003800000 */
[----:B------:R-:W-:Y:S02]  /*b250*/  ULDC UR10, c[0x0][0x634] ;  /* 0x00018d00000a7ab9 */ /* 0x000fe40000000800 */
[----:B------:R-:W-:-:S05]  /*b260*/  IADD3 R5, P0, R16, UR10, RZ ;  /* 0x0000000a10057c10 */ /* 0x000fca000ff1e0ff */
[----:B------:R-:W-:-:S04]  /*b270*/  IMAD.X R13, RZ, RZ, R17, P0 ;  /* 0x000000ffff0d7224 */ /* 0x000fc800000e0611 */
[----:B------:R-:W-:-:S04]  /*b280*/  IMAD.WIDE.U32 R6, R13, UR8, RZ ;  /* 0x000000080d067c25 */ /* 0x000fc8000f8e00ff */
[----:B------:R-:W-:-:S04]  /*b290*/  IMAD.WIDE.U32 R6, P0, R5, UR9, R6 ;  /* 0x0000000905067c25 */ /* 0x000fc8000f800006 */
[----:B------:R-:W-:-:S04]  /*b2a0*/  IMAD.WIDE.U32 R4, R5, UR8, RZ ;  /* 0x0000000805047c25 */ /* 0x000fc8000f8e00ff */
[----:B------:R-:W-:Y:S01]  /*b2b0*/  IMAD.MOV.U32 R4, RZ, RZ, R7 ;  /* 0x000000ffff047224 */ /* 0x000fe200078e0007 */
[----:B------:R-:W-:Y:S01]  /*b2c0*/  IADD3 RZ, P1, R5, R6, RZ ;  /* 0x0000000605ff7210 */ /* 0x000fe20007f3e0ff */
[----:B------:R-:W-:-:S04]  /*b2d0*/  IMAD.X R5, RZ, RZ, RZ, P0 ;  /* 0x000000ffff057224 */ /* 0x000fc800000e06ff */
[----:B------:R-:W-:-:S08]  /*b2e0*/  IMAD.WIDE.U32.X R4, R13, UR9, R4, P1 ;  /* 0x000000090d047c25 */ /* 0x000fd000088e0404 */
.L_x_303:
[--C-:B------:R-:W-:Y:S01]  /*b2f0*/  SHF.R.U64 R13, R4, UR11, R5.reuse ;  /* 0x0000000b040d7c19 */ /* 0x100fe20008001205 */
[----:B------:R-:W0:Y:S01]  /*b300*/  F2I.U32.TRUNC.NTZ R20, R20 ;  /* 0x0000001400147305 */ /* 0x000e22000020f000 */
[----:B------:R-:W-:Y:S01]  /*b310*/  SHF.R.U32.HI R4, RZ, UR11, R5 ;  /* 0x0000000bff047c19 */ /* 0x000fe20008011605 */
[----:B------:R-:W-:Y:S01]  /*b320*/  ULDC.64 UR8, c[0x0][0x620] ;  /* 0x0001880000087ab9 */ /* 0x000fe20000000a00 */
[----:B------:R-:W-:Y:S01]  /*b330*/  IADD3 R7, P0, RZ, -R13, RZ ;  /* 0x8000000dff077210 */ /* 0x000fe20007f1e0ff */
[----:B------:R-:W-:Y:S01]  /*b340*/  ULDC.64 UR10, c[0x0][0x640] ;  /* 0x00019000000a7ab9 */ /* 0x000fe20000000a00 */
[----:B------:R-:W2:Y:S03]  /*b350*/  LDC R21, c[0x0][0x148] ;  /* 0x00005200ff157b82 */ /* 0x000ea60000000800 */
[----:B------:R-:W-:Y:S01]  /*b360*/  IMAD.X R4, RZ, RZ, ~R4, P0 ;  /* 0x000000ffff047224 */ /* 0x000fe200000e0e04 */
[----:B------:R-:W-:-:S03]  /*b370*/  ISETP.NE.U32.AND P0, PT, RZ, UR10, PT ;  /* 0x0000000aff007c0c */ /* 0x000fc6000bf05070 */
[----:B------:R-:W-:Y:S01]  /*b380*/  IMAD R6, R4, UR8, RZ ;  /* 0x0000000804067c24 */ /* 0x000fe2000f8e02ff */
[----:B------:R-:W-:Y:S01]  /*b390*/  ISETP.NE.AND.EX P0, PT, RZ, UR11, PT, P0 ;  /* 0x0000000bff007c0c */ /* 0x000fe2000bf05300 */
[----:B------:R-:W-:Y:S01]  /*b3a0*/  IMAD.WIDE.U32 R4, R7, UR8, R16 ;  /* 0x0000000807047c25 */ /* 0x000fe2000f8e0010 */
[----:B------:R-:W-:-:S03]  /*b3b0*/  ULDC UR8, c[0x0][0x618] ;  /* 0x0001860000087ab9 */ /* 0x000fc60000000800 */
[----:B------:R-:W-:Y:S01]  /*b3c0*/  IMAD R7, R7, UR9, R6 ;  /* 0x0000000907077c24 */ /* 0x000fe2000f8e0206 */
[----:B------:R-:W-:Y:S01]  /*b3d0*/  ULDC UR9, c[0x0][0x154] ;  /* 0x0000550000097ab9 */ /* 0x000fe20000000800 */
[----:B0-----:R-:W-:Y:S02]  /*b3e0*/  IMAD.MOV R6, RZ, RZ, -R20 ;  /* 0x000000ffff067224 */ /* 0x001fe400078e0a14 */
[----:B------:R-:W-:Y:S02]  /*b3f0*/  IMAD.IADD R5, R5, 0x1, R7 ;  /* 0x0000000105057824 */ /* 0x000fe400078e0207 */
[----:B-1----:R-:W-:Y:S01]  /*b400*/  IMAD R14, R15, R6, R14 ;  /* 0x000000060f0e7224 */ /* 0x002fe200078e020e */
[----:B------:R-:W-:Y:S02]  /*b410*/  I2FP.F32.U32 R6, R12 ;  /* 0x0000000c00067245 */ /* 0x000fe40000201000 */
[--C-:B------:R-:W-:Y:S02]  /*b420*/  SHF.R.U64 R15, R4, UR8, R5.reuse ;  /* 0x00000008040f7c19 */ /* 0x100fe40008001205 */
[----:B------:R-:W-:Y:S01]  /*b430*/  SHF.R.U32.HI R4, RZ, UR8, R5 ;  /* 0x00000008ff047c19 */ /* 0x000fe20008011605 */
[----:B------:R-:W-:Y:S01]  /*b440*/  FMUL R6, R6, UR9 ;  /* 0x0000000906067c20 */ /* 0x000fe20008400000 */
[----:B------:R-:W-:-:S02]  /*b450*/  ULDC UR8, c[0x0][0x608] ;  /* 0x0001820000087ab9 */ /* 0x000fc40000000800 */
[--C-:B------:R-:W-:Y:S01]  /*b460*/  SHF.R.U64 R22, R15, UR8, R4.reuse ;  /* 0x000000080f167c19 */ /* 0x100fe20008001204 */
[----:B------:R0:W1:Y:S01]  /*b470*/  F2I.U32.TRUNC.NTZ R24, R6 ;  /* 0x0000000600187305 */ /* 0x000062000020f000 */
[----:B------:R-:W-:Y:S01]  /*b480*/  SHF.R.U32.HI R5, RZ, UR8, R4 ;  /* 0x00000008ff057c19 */ /* 0x000fe20008011604 */
[----:B------:R-:W-:-:S03]  /*b490*/  ULDC UR8, c[0x0][0x658] ;  /* 0x0001960000087ab9 */ /* 0x000fc60000000800 */
[--C-:B------:R-:W-:Y:S02]  /*b4a0*/  SHF.R.U64 R20, R22, UR8, R5.reuse ;  /* 0x0000000816147c19 */ /* 0x100fe40008001205 */
[----:B------:R-:W-:-:S03]  /*b4b0*/  SHF.R.U32.HI R23, RZ, UR8, R5 ;  /* 0x00000008ff177c19 */ /* 0x000fc60008011605 */
[----:B------:R-:W-:Y:S02]  /*b4c0*/  IMAD.MOV.U32 R4, RZ, RZ, R20 ;  /* 0x000000ffff047224 */ /* 0x000fe400078e0014 */
[----:B------:R-:W-:Y:S01]  /*b4d0*/  IMAD.MOV.U32 R5, RZ, RZ, R23 ;  /* 0x000000ffff057224 */ /* 0x000fe200078e0017 */
[----:B0-----:R-:W-:Y:S06]  /*b4e0*/  @!P0 BRA `(.L_x_304) ;  /* 0x0000000000288947 */ /* 0x001fec0003800000 */
        /* <DEDUP_REMOVED lines=10> */
.L_x_304:
[----:B------:R-:W-:Y:S01]  /*b590*/  ISETP.NE.AND P0, PT, R2, 0x1, PT ;  /* 0x000000010200780c */ /* 0x000fe20003f05270 */
[----:B------:R-:W-:Y:S01]  /*b5a0*/  ULDC UR8, c[0x0][0x648] ;  /* 0x0001920000087ab9 */ /* 0x000fe20000000800 */
[----:B------:R-:W-:Y:S01]  /*b5b0*/  LOP3.LUT R22, R22, UR13, RZ, 0xc0, !PT ;  /* 0x0000000d16167c12 */ /* 0x000fe2000f8ec0ff */
[----:B-1----:R-:W-:Y:S01]  /*b5c0*/  IMAD.MOV R24, RZ, RZ, -R24 ;  /* 0x000000ffff187224 */ /* 0x002fe200078e0a18 */
[----:B------:R-:W-:Y:S01]  /*b5d0*/  SHF.R.U64 R5, R4, UR8, R5 ;  /* 0x0000000804057c19 */ /* 0x000fe20008001205 */
[----:B------:R-:W-:Y:S01]  /*b5e0*/  ULDC UR8, c[0x0][0x638] ;  /* 0x00018e0000087ab9 */ /* 0x000fe20000000800 */
[----:B------:R-:W-:Y:S01]  /*b5f0*/  LOP3.LUT R15, R15, UR4, RZ, 0xc0, !PT ;  /* 0x000000040f0f7c12 */ /* 0x000fe2000f8ec0ff */
[----:B------:R-:W-:Y:S01]  /*b600*/  ULDC UR9, c[0x0][0x610] ;  /* 0x0001840000097ab9 */ /* 0x000fe20000000800 */
[----:B------:R-:W-:Y:S02]  /*b610*/  IMAD.MOV.U32 R4, RZ, RZ, 0x1 ;  /* 0x00000001ff047424 */ /* 0x000fe400078e00ff */
[----:B------:R-:W-:-:S02]  /*b620*/  IMAD.MOV R7, RZ, RZ, -R5 ;  /* 0x000000ffff077224 */ /* 0x000fc400078e0a05 */
[----:B------:R-:W-:Y:S02]  /*b630*/  IMAD R5, R5, UR5, R22 ;  /* 0x0000000505057c24 */ /* 0x000fe4000f8e0216 */
[----:B--2---:R-:W-:Y:S02]  /*b640*/  @P0 IMAD R14, R21, R24, R12 ;  /* 0x00000018150e0224 */ /* 0x004fe400078e020c */
[----:B------:R-:W-:Y:S01]  /*b650*/  IMAD R20, R7, UR8, R20 ;  /* 0x0000000807147c24 */ /* 0x000fe2000f8e0214 */
[----:B------:R-:W-:Y:S01]  /*b660*/  ULDC UR8, c[0x0][0x600] ;  /* 0x0001800000087ab9 */ /* 0x000fe20000000800 */
[----:B------:R-:W-:Y:S02]  /*b670*/  IMAD R14, R5, UR9, R14 ;  /* 0x00000009050e7c24 */ /* 0x000fe4000f8e020e */
[----:B------:R-:W-:-:S05]  /*b680*/  IMAD R5, R20, UR8, R15 ;  /* 0x0000000814057c24 */ /* 0x000fca000f8e020f */
[----:B------:R-:W-:Y:S02]  /*b690*/  SEL R20, R5, R14, !P0 ;  /* 0x0000000e05147207 */ /* 0x000fe40004000000 */
[----:B------:R-:W-:-:S07]  /*b6a0*/  SEL R12, R14, R5, !P0 ;  /* 0x000000050e0c7207 */ /* 0x000fce0004000000 */
.L_x_302:
[----:B------:R-:W-:Y:S05]  /*b6b0*/  BSYNC B1 ;  /* 0x0000000000017941 */ /* 0x000fea0003800000 */
.L_x_301:
[----:B------:R-:W-:-:S13]  /*b6c0*/  LOP3.LUT P0, RZ, R4, 0xff, RZ, 0xc0, !PT ;  /* 0x000000ff04ff7812 */ /* 0x000fda000780c0ff */
[----:B------:R-:W-:Y:S05]  /*b6d0*/  @P0 BRA `(.L_x_305) ;  /* 0xfffffff400340947 */ /* 0x000fea000383ffff */
[----:B------:R-:W-:Y:S05]  /*b6e0*/  BSYNC B0 ;  /* 0x0000000000007941 */ /* 0x000fea0003800000 */
.L_x_294:
[----:B------:R-:W-:-:S03]  /*b6f0*/  UMOV UR8, 0xffffffff ;  /* 0xffffffff00087882 */ /* 0x000fc60000000000 */
[----:B------:R-:W-:Y:S05]  /*b700*/  BRA.DIV UR8, `(.L_x_306) ;  /* 0x0000000608147947 */ /* 0x000fea000b800000 */
[----:B------:R-:W-:-:S13]  /*b710*/  ELECT P6, URZ, PT ;  /* 0x00000000003f782f */ /* 0x000fda00038c0000 */
.L_x_320:
[----:B------:R-:W-:Y:S04]  /*b720*/  BSSY B0, `(.L_x_307) ;  /* 0x000002b000007945 */ /* 0x000fe80003800000 */
[----:B------:R-:W-:Y:S05]  /*b730*/  @!P6 BRA `(.L_x_308) ;  /* 0x0000000000a4e947 */ /* 0x000fea0003800000 */
[----:B------:R-:W-:-:S04]  /*b740*/  LOP3.LUT R19, R19, 0x2, RZ, 0xfc, !PT ;  /* 0x0000000213137812 */ /* 0x000fc800078efcff */
[----:B------:R-:W-:-:S13]  /*b750*/  ISETP.NE.AND P0, PT, R19, 0x3, PT ;  /* 0x000000031300780c */ /* 0x000fda0003f05270 */
[----:B------:R-:W-:Y:S05]  /*b760*/  @!P0 BRA `(.L_x_309) ;  /* 0x0000000000048947 */ /* 0x000fea0003800000 */
[----:B------:R-:W-:Y:S01]  /*b770*/  BPT.TRAP 0x1 ;  /* 0x000000040000795c */ /* 0x000fe20000300000 */
.L_x_309:
[----:B------:R-:W0:Y:S01]  /*b780*/  S2R R3, SR_CgaCtaId ;  /* 0x0000000000037919 */ /* 0x000e220000008800 */
[----:B------:R-:W-:Y:S02]  /*b790*/  MOV R0, 0x400 ;  /* 0x0000040000007802 */ /* 0x000fe40000000f00 */
[----:B------:R-:W-:Y:S02]  /*b7a0*/  SHF.L.U32 R2, R10, 0x1f, RZ ;  /* 0x0000001f0a027819 */ /* 0x000fe400000006ff */
[----:B0-----:R-:W-:-:S05]  /*b7b0*/  LEA R0, R3, R0, 0x18 ;  /* 0x0000000003007211 */ /* 0x001fca00078ec0ff */
[----:B------:R-:W-:-:S04]  /*b7c0*/  VIADD R0, R0, 0x20 ;  /* 0x0000002000007836 */ /* 0x000fc80000000000 */
[C---:B------:R-:W-:Y:S02]  /*b7d0*/  IMAD R5, R9.reuse, 0x8, R0 ;  /* 0x0000000809057824 */ /* 0x040fe400078e0200 */
[----:B------:R-:W-:Y:S02]  /*b7e0*/  VIADD R9, R9, 0x1 ;  /* 0x0000000109097836 */ /* 0x000fe40000000000 */
[----:B------:R-:W0:Y:S03]  /*b7f0*/  SYNCS.PHASECHK.TRANS64.TRYWAIT P0, [R5+URZ], R2 ;  /* 0x00000002050075a7 */ /* 0x000e26000800017f */
[----:B------:R-:W-:-:S04]  /*b800*/  ISETP.NE.AND P1, PT, R9, 0x4, PT ;  /* 0x000000040900780c */ /* 0x000fc80003f25270 */
[----:B------:R-:W-:Y:S02]  /*b810*/  SEL R3, RZ, 0x1, P1 ;  /* 0x00000001ff037807 */ /* 0x000fe40000800000 */
[----:B------:R-:W-:Y:S02]  /*b820*/  SEL R9, R9, RZ, P1 ;  /* 0x000000ff09097207 */ /* 0x000fe40000800000 */
[----:B------:R-:W-:-:S03]  /*b830*/  LOP3.LUT R10, R10, R3, RZ, 0x3c, !PT ;  /* 0x000000030a0a7212 */ /* 0x000fc600078e3cff */
[----:B------:R-:W-:Y:S01]  /*b840*/  IMAD R7, R9, 0x8, R0 ;  /* 0x0000000809077824 */ /* 0x000fe200078e0200 */
[----:B------:R-:W-:Y:S01]  /*b850*/  SHF.L.U32 R4, R10, 0x1f, RZ ;  /* 0x0000001f0a047819 */ /* 0x000fe200000006ff */
[----:B0-----:R-:W-:Y:S06]  /*b860*/  @!P0 BRA `(.L_x_310) ;  /* 0x0000000000dc8947 */ /* 0x001fec0003800000 */
.L_x_321:
[----:B------:R-:W1:Y:S01]  /*b870*/  SYNCS.PHASECHK.TRANS64.TRYWAIT P0, [R7+URZ], R4 ;  /* 0x00000004070075a7 */ /* 0x000e62000800017f */
[----:B0-----:R-:W-:-:S05]  /*b880*/  VIADD R2, R9, 0x1 ;  /* 0x0000000109027836 */ /* 0x001fca0000000000 */
[----:B------:R-:W-:-:S04]  /*b890*/  ISETP.NE.AND P1, PT, R2, 0x4, PT ;  /* 0x000000040200780c */ /* 0x000fc80003f25270 */
[----:B------:R-:W-:Y:S02]  /*b8a0*/  SEL R3, RZ, 0x1, P1 ;  /* 0x00000001ff037807 */ /* 0x000fe40000800000 */
[----:B------:R-:W-:Y:S02]  /*b8b0*/  SEL R9, R2, RZ, P1 ;  /* 0x000000ff02097207 */ /* 0x000fe40000800000 */
[----:B------:R-:W-:-:S03]  /*b8c0*/  LOP3.LUT R11, R10, R3, RZ, 0x3c, !PT ;  /* 0x000000030a0b7212 */ /* 0x000fc600078e3cff */
[----:B------:R-:W-:Y:S01]  /*b8d0*/  IMAD R6, R9, 0x8, R0 ;  /* 0x0000000809067824 */ /* 0x000fe200078e0200 */
[----:B------:R-:W-:Y:S01]  /*b8e0*/  SHF.L.U32 R5, R11, 0x1f, RZ ;  /* 0x0000001f0b057819 */ /* 0x000fe200000006ff */
[----:B-1----:R-:W-:Y:S06]  /*b8f0*/  @!P0 BRA `(.L_x_311) ;  /* 0x0000000000cc8947 */ /* 0x002fec0003800000 */
.L_x_322:
[----:B------:R-:W1:Y:S01]  /*b900*/  SYNCS.PHASECHK.TRANS64.TRYWAIT P0, [R6+URZ], R5 ;  /* 0x00000005060075a7 */ /* 0x000e62000800017f */
[----:B------:R-:W-:-:S05]  /*b910*/  VIADD R2, R9, 0x1 ;  /* 0x0000000109027836 */ /* 0x000fca0000000000 */
[----:B------:R-:W-:-:S04]  /*b920*/  ISETP.NE.AND P1, PT, R2, 0x4, PT ;  /* 0x000000040200780c */ /* 0x000fc80003f25270 */
[----:B0-----:R-:W-:Y:S02]  /*b930*/  SEL R4, RZ, 0x1, P1 ;  /* 0x00000001ff047807 */ /* 0x001fe40000800000 */
[----:B------:R-:W-:Y:S02]  /*b940*/  SEL R3, R2, RZ, P1 ;  /* 0x000000ff02037207 */ /* 0x000fe40000800000 */
[----:B------:R-:W-:Y:S01]  /*b950*/  LOP3.LUT R4, R11, R4, RZ, 0x3c, !PT ;  /* 0x000000040b047212 */ /* 0x000fe200078e3cff */
[----:B-1----:R-:W-:Y:S06]  /*b960*/  @!P0 BRA `(.L_x_312) ;  /* 0x0000000000c48947 */ /* 0x002fec0003800000 */
.L_x_323:
[----:B------:R-:W-:Y:S01]  /*b970*/  IMAD R3, R3, 0x8, R0 ;  /* 0x0000000803037824 */ /* 0x000fe200078e0200 */
[----:B------:R-:W-:-:S07]  /*b980*/  SHF.L.U32 R0, R4, 0x1f, RZ ;  /* 0x0000001f04007819 */ /* 0x000fce00000006ff */
.L_x_313:
[----:B-1----:R1:W2:Y:S02]  /*b990*/  SYNCS.PHASECHK.TRANS64.TRYWAIT P0, [R3+URZ], R0 ;  /* 0x00000000030075a7 */ /* 0x0022a4000800017f */
[----:B--2---:R-:W-:Y:S05]  /*b9a0*/  @!P0 NANOSLEEP.SYNCS 0x989680 ;  /* 0x009896800000895d */ /* 0x004fea0003900000 */
[----:B------:R-:W2:Y:S02]  /*b9b0*/  @!P0 SYNCS.PHASECHK.TRANS64 P0, [R3+URZ], R0 ;  /* 0x00000000030085a7 */ /* 0x000ea4000800007f */
[----:B--2---:R-:W-:Y:S05]  /*b9c0*/  @!P0 BRA `(.L_x_313) ;  /* 0xfffffffc00f08947 */ /* 0x004fea000383ffff */
.L_x_308:
[----:B------:R-:W-:Y:S05]  /*b9d0*/  BSYNC B0 ;  /* 0x0000000000007941 */ /* 0x000fea0003800000 */
.L_x_307:
[----:B------:R-:W-:Y:S05]  /*b9e0*/  EXIT ;  /* 0x000000000000794d */ /* 0x000fea0003800000 */
.L_x_21:
[----:B---3--:R3:W4:Y:S02]  /*b9f0*/  SYNCS.PHASECHK.TRANS64.TRYWAIT P1, [R3+URZ], R0 ;  /* 0x00000000030075a7 */ /* 0x008724000802017f */
[----:B----4-:R-:W-:Y:S05]  /*ba00*/  @!P1 NANOSLEEP.SYNCS 0x989680 ;  /* 0x009896800000995d */ /* 0x010fea0003900000 */
[----:B------:R-:W4:Y:S02]  /*ba10*/  @!P1 SYNCS.PHASECHK.TRANS64 P1, [R3+URZ], R0 ;  /* 0x00000000030095a7 */ /* 0x000f24000802007f */
[----:B----4-:R-:W-:Y:S05]  /*ba20*/  @!P1 BRA `(.L_x_21) ;  /* 0xfffffffc00f09947 */ /* 0x010fea000383ffff */
[----:B------:R-:W-:Y:S05]  /*ba30*/  BRA `(.L_x_20) ;  /* 0xffffff5800c07947 */ /* 0x000fea000383ffff */
.L_x_26:
[----:B-1----:R1:W2:Y:S02]  /*ba40*/  SYNCS.PHASECHK.TRANS64.TRYWAIT P1, [R5+URZ], R4 ;  /* 0x00000004050075a7 */ /* 0x0022a4000802017f */
[----:B--2---:R-:W-:Y:S05]  /*ba50*/  @!P1 NANOSLEEP.SYNCS 0x989680 ;  /* 0x009896800000995d */ /* 0x004fea0003900000 */
[----:B------:R-:W2:Y:S02]  /*ba60*/  @!P1 SYNCS.PHASECHK.TRANS64 P1, [R5+URZ], R4 ;  /* 0x00000004050095a7 */ /* 0x000ea4000802007f */
[----:B--2---:R-:W-:Y:S05]  /*ba70*/  @!P1 BRA `(.L_x_26) ;  /* 0xfffffffc00f09947 */ /* 0x004fea000383ffff */
[----:B------:R-:W-:Y:S05]  /*ba80*/  BRA `(.L_x_25) ;  /* 0xffffff5c00bc7947 */ /* 0x000fea000383ffff */
.L_x_295:
[----:B------:R-:W-:Y:S01]  /*ba90*/  BSSY B1, `(.L_x_314) ;  /* 0x0000006000017945 */ /* 0x000fe20003800000 */
[----:B------:R-:W-:-:S07]  /*baa0*/  IMAD.MOV.U32 R15, RZ, RZ, -0x1 ;  /* 0xffffffffff0f7424 */ /* 0x000fce00078e00ff */
[----:B------:R-:W-:Y:S05]  /*bab0*/  WARPSYNC.COLLECTIVE R15, `(.L_x_315) ;  /* 0x000000000f0c7348 */ /* 0x000fea0003c00000 */
[----:B------:R-:W-:Y:S02]  /*bac0*/  ELECT P6, UR62, PT ;  /* 0x00000000003e782f */ /* 0x000fe400038c0000 */
[----:B------:R-:W-:Y:S01]  /*bad0*/  MOV R14, UR62 ;  /* 0x0000003e000e7c02 */ /* 0x000fe20008000f00 */
[----:B------:R-:W-:Y:S10]  /*bae0*/  ENDCOLLECTIVE ;  /* 0x000000000000791b */ /* 0x000ff40003800000 */
.L_x_315:
[----:B------:R-:W-:Y:S05]  /*baf0*/  BSYNC B1 ;  /* 0x0000000000017941 */ /* 0x000fea0003800000 */
.L_x_314:
[----:B------:R-:W-:Y:S05]  /*bb00*/  BRA `(.L_x_316) ;  /* 0xfffffff000347947 */ /* 0x000fea000383ffff */
.L_x_298:
[----:B-1----:R1:W2:Y:S02]  /*bb10*/  SYNCS.PHASECHK.TRANS64.TRYWAIT P0, [R22+URZ+0x20], R7 ;  /* 0x00002007160075a7 */ /* 0x0022a4000800017f */
[----:B--2---:R-:W-:Y:S05]  /*bb20*/  @!P0 NANOSLEEP.SYNCS 0x989680 ;  /* 0x009896800000895d */ /* 0x004fea0003900000 */
[----:B------:R-:W2:Y:S02]  /*bb30*/  @!P0 SYNCS.PHASECHK.TRANS64 P0, [R22+URZ+0x20], R7 ;  /* 0x00002007160085a7 */ /* 0x000ea4000800007f */
[----:B--2---:R-:W-:Y:S05]  /*bb40*/  @!P0 BRA `(.L_x_298) ;  /* 0xfffffffc00f08947 */ /* 0x004fea000383ffff */
[----:B------:R-:W-:Y:S05]  /*bb50*/  BRA `(.L_x_317) ;  /* 0xfffffff000707947 */ /* 0x000fea000383ffff */
.L_x_306:
[----:B------:R-:W-:Y:S01]  /*bb60*/  BSSY B0, `(.L_x_318) ;  /* 0x0000006000007945 */ /* 0x000fe20003800000 */
[----:B------:R-:W-:-:S07]  /*bb70*/  IMAD.MOV.U32 R15, RZ, RZ, -0x1 ;  /* 0xffffffffff0f7424 */ /* 0x000fce00078e00ff */
[----:B------:R-:W-:Y:S05]  /*bb80*/  WARPSYNC.COLLECTIVE R15, `(.L_x_319) ;  /* 0x000000000f0c7348 */ /* 0x000fea0003c00000 */
[----:B------:R-:W-:Y:S02]  /*bb90*/  ELECT P6, UR62, PT ;  /* 0x00000000003e782f */ /* 0x000fe400038c0000 */
[----:B------:R-:W-:Y:S01]  /*bba0*/  MOV R14, UR62 ;  /* 0x0000003e000e7c02 */ /* 0x000fe20008000f00 */
[----:B------:R-:W-:Y:S10]  /*bbb0*/  ENDCOLLECTIVE ;  /* 0x000000000000791b */ /* 0x000ff40003800000 */
.L_x_319:
[----:B------:R-:W-:Y:S05]  /*bbc0*/  BSYNC B0 ;  /* 0x0000000000007941 */ /* 0x000fea0003800000 */
.L_x_318:
[----:B------:R-:W-:Y:S05]  /*bbd0*/  BRA `(.L_x_320) ;  /* 0xfffffff800d07947 */ /* 0x000fea000383ffff */
.L_x_310:
[----:B0-----:R0:W1:Y:S02]  /*bbe0*/  SYNCS.PHASECHK.TRANS64.TRYWAIT P0, [R5+URZ], R2 ;  /* 0x00000002050075a7 */ /* 0x001064000800017f */
[----:B-1----:R-:W-:Y:S05]  /*bbf0*/  @!P0 NANOSLEEP.SYNCS 0x989680 ;  /* 0x009896800000895d */ /* 0x002fea0003900000 */
[----:B------:R-:W1:Y:S02]  /*bc00*/  @!P0 SYNCS.PHASECHK.TRANS64 P0, [R5+URZ], R2 ;  /* 0x00000002050085a7 */ /* 0x000e64000800007f */
[----:B-1----:R-:W-:Y:S05]  /*bc10*/  @!P0 BRA `(.L_x_310) ;  /* 0xfffffffc00f08947 */ /* 0x002fea000383ffff */
[----:B------:R-:W-:Y:S05]  /*bc20*/  BRA `(.L_x_321) ;  /* 0xfffffffc00107947 */ /* 0x000fea000383ffff */
.L_x_311:
[----:B0-----:R0:W1:Y:S02]  /*bc30*/  SYNCS.PHASECHK.TRANS64.TRYWAIT P0, [R7+URZ], R4 ;  /* 0x00000004070075a7 */ /* 0x001064000800017f */
[----:B-1----:R-:W-:Y:S05]  /*bc40*/  @!P0 NANOSLEEP.SYNCS 0x989680 ;  /* 0x009896800000895d */ /* 0x002fea0003900000 */
[----:B------:R-:W1:Y:S02]  /*bc50*/  @!P0 SYNCS.PHASECHK.TRANS64 P0, [R7+URZ], R4 ;  /* 0x00000004070085a7 */ /* 0x000e64000800007f */
[----:B-1----:R-:W-:Y:S05]  /*bc60*/  @!P0 BRA `(.L_x_311) ;  /* 0xfffffffc00f08947 */ /* 0x002fea000383ffff */
[----:B------:R-:W-:Y:S05]  /*bc70*/  BRA `(.L_x_322) ;  /* 0xfffffffc00207947 */ /* 0x000fea000383ffff */
.L_x_312:
[----:B0-----:R0:W1:Y:S02]  /*bc80*/  SYNCS.PHASECHK.TRANS64.TRYWAIT P0, [R6+URZ], R5 ;  /* 0x00000005060075a7 */ /* 0x001064000800017f */
[----:B-1----:R-:W-:Y:S05]  /*bc90*/  @!P0 NANOSLEEP.SYNCS 0x989680 ;  /* 0x009896800000895d */ /* 0x002fea0003900000 */
[----:B------:R-:W1:Y:S02]  /*bca0*/  @!P0 SYNCS.PHASECHK.TRANS64 P0, [R6+URZ], R5 ;  /* 0x00000005060085a7 */ /* 0x000e64000800007f */
[----:B-1----:R-:W-:Y:S05]  /*bcb0*/  @!P0 BRA `(.L_x_312) ;  /* 0xfffffffc00f08947 */ /* 0x002fea000383ffff */
[----:B------:R-:W-:Y:S05]  /*bcc0*/  BRA `(.L_x_323) ;  /* 0xfffffffc00287947 */ /* 0x000fea000383ffff */
.L_x_324:
[----:B------:R-:W-:-:S00]  /*bcd0*/  BRA `(.L_x_324) ;  /* 0xfffffffc00fc7947 */ /* 0x000fc0000383ffff */
[----:B------:R-:W-:-:S00]  /*bce0*/  NOP ;  /* 0x0000000000007918 */ /* 0x000fc00000000000 */
        /* <DEDUP_REMOVED lines=9> */
.L_x_325:


//--------------------- .nv.global.init           --------------------------
	.section	.nv.global.init,"aw",@progbits
.nv.global.init:
	.type		$str$22,@object
	.size		$str$22,($str$23 - $str$22)
$str$22:
        /*0000*/ 	.byte	0x6b, 0x5f, 0x74, 0x69, 0x6c, 0x65, 0x5f, 0x63, 0x6f, 0x75, 0x6e, 0x74, 0x20, 0x3e, 0x3d, 0x20
        /*0010*/ 	.byte	0x31, 0x00
	.type		$str$23,@object
	.size		$str$23,(__unnamed_1 - $str$23)
$str$23:
        /*0012*/ 	.byte	0x2f, 0x74, 0x6d, 0x70, 0x2f, 0x63, 0x75, 0x74, 0x6c, 0x61, 0x73, 0x73, 0x5f, 0x73, 0x77, 0x65
        /*0022*/ 	.byte	0x65, 0x70, 0x5f, 0x73, 0x72, 0x63, 0x2f, 0x69, 0x6e, 0x63, 0x6c, 0x75, 0x64, 0x65, 0x2f, 0x63
        /*0032*/ 	.byte	0x75, 0x74, 0x6c, 0x61, 0x73, 0x73, 0x2f, 0x67, 0x65, 0x6d, 0x6d, 0x2f, 0x63, 0x6f, 0x6c, 0x6c
        /*0042*/ 	.byte	0x65, 0x63, 0x74, 0x69, 0x76, 0x65, 0x2f, 0x73, 0x6d, 0x39, 0x30, 0x5f, 0x6d, 0x6d, 0x61, 0x5f
        /*0052*/ 	.byte	0x74, 0x6d, 0x61, 0x5f, 0x67, 0x6d, 0x6d, 0x61, 0x5f, 0x73, 0x73, 0x5f, 0x77, 0x61, 0x72, 0x70
        /*0062*/ 	.byte	0x73, 0x70, 0x65, 0x63, 0x69, 0x61, 0x6c, 0x69, 0x7a, 0x65, 0x64, 0x2e, 0x68, 0x70, 0x70, 0x00
	.type		__unnamed_1,@object
	.size		__unnamed_1,(.L_0 - __unnamed_1)
__unnamed_1:
        /*0072*/ 	.byte	0x76, 0x6f, 0x69, 0x64, 0x20, 0x63, 0x75, 0x74, 0x6c, 0x61, 0x73, 0x73, 0x3a, 0x3a, 0x67, 0x65
        /* <DEDUP_REMOVED lines=181> */
.L_0:


//--------------------- .nv.shared._ZN7cutlass13device_kernelINS_4gemm6kernel13GemmUniversalIN4cute5tupleIJiiiiEEENS1_10collective13CollectiveMmaINS1_34MainloopSm90TmaGmmaWarpSpecializedILi4ENS5_IJNS4_1CILi4EEENSA_ILi2EEENSA_ILi1EEEEEENS1_35KernelTmaWarpSpecializedCooperativeEEENS5_IJNSA_ILi128EEENSA_ILi256EEENSA_ILi64EEEEEENS_6half_tENS5_IJlSD_lEEESL_SM_NS4_8TiledMMAINS4_8MMA_AtomIJNS4_4SM904GMMA26MMA_64x256x16_F32F16F16_SSILNSQ_5MajorE0ELSS_0ELNSQ_7ScaleInE1ELST_1EEEEEENS4_6LayoutINS5_IJSC_SD_SD_EEENS5_IJSD_NSA_ILi0EEESY_EEEEENS5_IJNS4_10UnderscoreES11_S11_EEEEENS4_23SM90_TMA_LOAD_MULTICASTENS4_14ComposedLayoutINS4_7SwizzleILi3ELi4ELi3EEENS4_18smem_ptr_flag_bitsILi16EEENSW_INS5_IJNSA_ILi8EEESJ_EEENS5_IJSJ_SD_EEEEEEEvNS4_8identityES14_S1E_vS1F_EENS_8epilogue10collective6detail29Sm90TmaWarpSpecializedAdapterINS1I_15DefaultEpilogueISL_SM_SM_NS1H_6thread17LinearCombinationISL_Li1EffLNS1M_9ScaleType4KindE0ELNS_15FloatRoundStyleE2ESL_EENS1_15EpilogueDefaultEEEEEvvEEEEvNT_6ParamsE --------------------------
	.section	.nv.shared._ZN7cutlass13device_kernelINS_4gemm6kernel13GemmUniversalIN4cute5tupleIJiiiiEEENS1_10collective13CollectiveMmaINS1_34MainloopSm90TmaGmmaWarpSpecializedILi4ENS5_IJNS4_1CILi4EEENSA_ILi2EEENSA_ILi1EEEEEENS1_35KernelTmaWarpSpecializedCooperativeEEENS5_IJNSA_ILi128EEENSA_ILi256EEENSA_ILi64EEEEEENS_6half_tENS5_IJlSD_lEEESL_SM_NS4_8TiledMMAINS4_8MMA_AtomIJNS4_4SM904GMMA26MMA_64x256x16_F32F16F16_SSILNSQ_5MajorE0ELSS_0ELNSQ_7ScaleInE1ELST_1EEEEEENS4_6LayoutINS5_IJSC_SD_SD_EEENS5_IJSD_NSA_ILi0EEESY_EEEEENS5_IJNS4_10UnderscoreES11_S11_EEEEENS4_23SM90_TMA_LOAD_MULTICASTENS4_14ComposedLayoutINS4_7SwizzleILi3ELi4ELi3EEENS4_18smem_ptr_flag_bitsILi16EEENSW_INS5_IJNSA_ILi8EEESJ_EEENS5_IJSJ_SD_EEEEEEEvNS4_8identityES14_S1E_vS1F_EENS_8epilogue10collective6detail29Sm90TmaWarpSpecializedAdapterINS1I_15DefaultEpilogueISL_SM_SM_NS1H_6thread17LinearCombinationISL_Li1EffLNS1M_9ScaleType4KindE0ELNS_15FloatRoundStyleE2ESL_EENS1_15EpilogueDefaultEEEEEvvEEEEvNT_6ParamsE,"aw",@nobits
	.sectionflags	@""
	.align	16
	.zero		1024


//--------------------- .nv.shared.reserved.0     --------------------------
	.section	.nv.shared.reserved.0,"aw",@nobits
	.weak		__nv_reservedSMEM_offset_0_alias
	.size		__nv_reservedSMEM_offset_0_alias, 0, 0
	.other		__nv_reservedSMEM_offset_0_alias,@"STO_CUDA_RESERVED_SHARED STV_DEFAULT"
__nv_reservedSMEM_offset_0_alias:
	.zero		0


//--------------------- .nv.global                --------------------------
	.section	.nv.global,"aw",@nobits
.nv.global:
	.type		_ZN40_INTERNAL_b73a6d18_4_k_cu_3687e188_268164cute1_E,@object
	.size		_ZN40_INTERNAL_b73a6d18_4_k_cu_3687e188_268164cute1_E,(_ZN40_INTERNAL_b73a6d18_4_k_cu_3687e188_268164cuda3std3__45__cpo6cbeginE - _ZN40_INTERNAL_b73a6d18_4_k_cu_3687e188_268164cute1_E)
_ZN40_INTERNAL_b73a6d18_4_k_cu_3687e188_268164cute1_E:
	.zero		1
	.type		_ZN40_INTERNAL_b73a6d18_4_k_cu_3687e188_268164cuda3std3__45__cpo6cbeginE,@object
	.size		_ZN40_INTERNAL_b73a6d18_4_k_cu_3687e188_268164cuda3std3__45__cpo6cbeginE,(_ZN40_INTERNAL_b73a6d18_4_k_cu_3687e188_268164cuda3std3__48in_placeE - _ZN40_INTERNAL_b73a6d18_4_k_cu_3687e188_268164cuda3std3__45__cpo6cbeginE)
_ZN40_INTERNAL_b73a6d18_4_k_cu_3687e188_268164cuda3std3__45__cpo6cbeginE:
	.zero		1
	.type		_ZN40_INTERNAL_b73a6d18_4_k_cu_3687e188_268164cuda3std3__48in_placeE,@object
	.size		_ZN40_INTERNAL_b73a6d18_4_k_cu_3687e188_268164cuda3std3__48in_placeE,(_ZN40_INTERNAL_b73a6d18_4_k_cu_3687e188_268164cuda3std6ranges3__45__cpo9iter_moveE - _ZN40_INTERNAL_b73a6d18_4_k_cu_3687e188_268164cuda3std3__48in_placeE)
_ZN40_INTERNAL_b73a6d18_4_k_cu_3687e188_268164cuda3std3__48in_placeE:
	.zero		1
	.type		_ZN40_INTERNAL_b73a6d18_4_k_cu_3687e188_268164cuda3std6ranges3__45__cpo9iter_moveE,@object
	.size		_ZN40_INTERNAL_b73a6d18_4_k_cu_3687e188_268164cuda3std6ranges3__45__cpo9iter_moveE,(_ZN40_INTERNAL_b73a6d18_4_k_cu_3687e188_268164cuda3std3__45__cpo5beginE - _ZN40_INTERNAL_b73a6d18_4_k_cu_3687e188_268164cuda3std6ranges3__45__cpo9iter_moveE)
_ZN40_INTERNAL_b73a6d18_4_k_cu_3687e188_268164cuda3std6ranges3__45__cpo9iter_moveE:
	.zero		1
	.type		_ZN40_INTERNAL_b73a6d18_4_k_cu_3687e188_268164cuda3std3__45__cpo5beginE,@object
	.size		_ZN40_INTERNAL_b73a6d18_4_k_cu_3687e188_268164cuda3std3__45__cpo5beginE,(_ZN40_INTERNAL_b73a6d18_4_k_cu_3687e188_268164cuda3std3__442_GLOBAL__N__b73a6d18_4_k_cu_3687e188_268166ignoreE - _ZN40_INTERNAL_b73a6d18_4_k_cu_3687e188_268164cuda3std3__45__cpo5beginE)
_ZN40_INTERNAL_b73a6d18_4_k_cu_3687e188_268164cuda3std3__45__cpo5beginE:
	.zero		1
	.type		_ZN40_INTERNAL_b73a6d18_4_k_cu_3687e188_268164cuda3std3__442_GLOBAL__N__b73a6d18_4_k_cu_3687e188_268166ignoreE,@object
	.size		_ZN40_INTERNAL_b73a6d18_4_k_cu_3687e188_268164cuda3std3__442_GLOBAL__N__b73a6d18_4_k_cu_3687e188_268166ignoreE,(_ZN40_INTERNAL_b73a6d18_4_k_cu_3687e188_268164cute7productE - _ZN40_INTERNAL_b73a6d18_4_k_cu_3687e188_268164cuda3std3__442_GLOBAL__N__b73a6d18_4_k_cu_3687e188_268166ignoreE)
_ZN40_INTERNAL_b73a6d18_4_k_cu_3687e188_268164cuda3std3__442_GLOBAL__N__b73a6d18_4_k_cu_3687e188_268166ignoreE:
	.zero		1
	.type		_ZN40_INTERNAL_b73a6d18_4_k_cu_3687e188_268164cute7productE,@object
	.size		_ZN40_INTERNAL_b73a6d18_4_k_cu_3687e188_268164cute7productE,(_ZN40_INTERNAL_b73a6d18_4_k_cu_3687e188_268164cuda3std3__45__cpo3endE - _ZN40_INTERNAL_b73a6d18_4_k_cu_3687e188_268164cute7productE)
_ZN40_INTERNAL_b73a6d18_4_k_cu_3687e188_268164cute7productE:
	.zero		1
	.type		_ZN40_INTERNAL_b73a6d18_4_k_cu_3687e188_268164cuda3std3__45__cpo3endE,@object
	.size		_ZN40_INTERNAL_b73a6d18_4_k_cu_3687e188_268164cuda3std3__45__cpo3endE,(_ZN40_INTERNAL_b73a6d18_4_k_cu_3687e188_268164cuda3std3__419piecewise_constructE - _ZN40_INTERNAL_b73a6d18_4_k_cu_3687e188_268164cuda3std3__45__cpo3endE)
_ZN40_INTERNAL_b73a6d18_4_k_cu_3687e188_268164cuda3std3__45__cpo3endE:
	.zero		1
	.type		_ZN40_INTERNAL_b73a6d18_4_k_cu_3687e188_268164cuda3std3__419piecewise_constructE,@object
	.size		_ZN40_INTERNAL_b73a6d18_4_k_cu_3687e188_268164cuda3std3__419piecewise_constructE,(_ZN40_INTERNAL_b73a6d18_4_k_cu_3687e188_268164cuda3std3__45__cpo4cendE - _ZN40_INTERNAL_b73a6d18_4_k_cu_3687e188_268164cuda3std3__419piecewise_constructE)
_ZN40_INTERNAL_b73a6d18_4_k_cu_3687e188_268164cuda3std3__419piecewise_constructE:
	.zero		1
	.type		_ZN40_INTERNAL_b73a6d18_4_k_cu_3687e188_268164cuda3std3__45__cpo4cendE,@object
	.size		_ZN40_INTERNAL_b73a6d18_4_k_cu_3687e188_268164cuda3std3__45__cpo4cendE,(_ZN40_INTERNAL_b73a6d18_4_k_cu_3687e188_268164cuda3std6ranges3__45__cpo4swapE - _ZN40_INTERNAL_b73a6d18_4_k_cu_3687e188_268164cuda3std3__45__cpo4cendE)
_ZN40_INTERNAL_b73a6d18_4_k_cu_3687e188_268164cuda3std3__45__cpo4cendE:
	.zero		1
	.type		_ZN40_INTERNAL_b73a6d18_4_k_cu_3687e188_268164cuda3std6ranges3__45__cpo4swapE,@object
	.size		_ZN40_INTERNAL_b73a6d18_4_k_cu_3687e188_268164cuda3std6ranges3__45__cpo4swapE,(.L_8 - _ZN40_INTERNAL_b73a6d18_4_k_cu_3687e188_268164cuda3std6ranges3__45__cpo4swapE)
_ZN40_INTERNAL_b73a6d18_4_k_cu_3687e188_268164cuda3std6ranges3__45__cpo4swapE:
	.zero		1
.L_8:


//--------------------- .nv.constant0._ZN7cutlass13device_kernelINS_4gemm6kernel13GemmUniversalIN4cute5tupleIJiiiiEEENS1_10collective13CollectiveMmaINS1_34MainloopSm90TmaGmmaWarpSpecializedILi4ENS5_IJNS4_1CILi4EEENSA_ILi2EEENSA_ILi1EEEEEENS1_35KernelTmaWarpSpecializedCooperativeEEENS5_IJNSA_ILi128EEENSA_ILi256EEENSA_ILi64EEEEEENS_6half_tENS5_IJlSD_lEEESL_SM_NS4_8TiledMMAINS4_8MMA_AtomIJNS4_4SM904GMMA26MMA_64x256x16_F32F16F16_SSILNSQ_5MajorE0ELSS_0ELNSQ_7ScaleInE1ELST_1EEEEEENS4_6LayoutINS5_IJSC_SD_SD_EEENS5_IJSD_NSA_ILi0EEESY_EEEEENS5_IJNS4_10UnderscoreES11_S11_EEEEENS4_23SM90_TMA_LOAD_MULTICASTENS4_14ComposedLayoutINS4_7SwizzleILi3ELi4ELi3EEENS4_18smem_ptr_flag_bitsILi16EEENSW_INS5_IJNSA_ILi8EEESJ_EEENS5_IJSJ_SD_EEEEEEEvNS4_8identityES14_S1E_vS1F_EENS_8epilogue10collective6detail29Sm90TmaWarpSpecializedAdapterINS1I_15DefaultEpilogueISL_SM_SM_NS1H_6thread17LinearCombinationISL_Li1EffLNS1M_9ScaleType4KindE0ELNS_15FloatRoundStyleE2ESL_EENS1_15EpilogueDefaultEEEEEvvEEEEvNT_6ParamsE --------------------------
	.section	.nv.constant0._ZN7cutlass13device_kernelINS_4gemm6kernel13GemmUniversalIN4cute5tupleIJiiiiEEENS1_10collective13CollectiveMmaINS1_34MainloopSm90TmaGmmaWarpSpecializedILi4ENS5_IJNS4_1CILi4EEENSA_ILi2EEENSA_ILi1EEEEEENS1_35KernelTmaWarpSpecializedCooperativeEEENS5_IJNSA_ILi128EEENSA_ILi256EEENSA_ILi64EEEEEENS_6half_tENS5_IJlSD_lEEESL_SM_NS4_8TiledMMAINS4_8MMA_AtomIJNS4_4SM904GMMA26MMA_64x256x16_F32F16F16_SSILNSQ_5MajorE0ELSS_0ELNSQ_7ScaleInE1ELST_1EEEEEENS4_6LayoutINS5_IJSC_SD_SD_EEENS5_IJSD_NSA_ILi0EEESY_EEEEENS5_IJNS4_10UnderscoreES11_S11_EEEEENS4_23SM90_TMA_LOAD_MULTICASTENS4_14ComposedLayoutINS4_7SwizzleILi3ELi4ELi3EEENS4_18smem_ptr_flag_bitsILi16EEENSW_INS5_IJNSA_ILi8EEESJ_EEENS5_IJSJ_SD_EEEEEEEvNS4_8identityES14_S1E_vS1F_EENS_8epilogue10collective6detail29Sm90TmaWarpSpecializedAdapterINS1I_15DefaultEpilogueISL_SM_SM_NS1H_6thread17LinearCombinationISL_Li1EffLNS1M_9ScaleType4KindE0ELNS_15FloatRoundStyleE2ESL_EENS1_15EpilogueDefaultEEEEEvvEEEEvNT_6ParamsE,"a",@progbits
	.sectionflags	@""
	.align	4
.nv.constant0._ZN7cutlass13device_kernelINS_4gemm6kernel13GemmUniversalIN4cute5tupleIJiiiiEEENS1_10collective13CollectiveMmaINS1_34MainloopSm90TmaGmmaWarpSpecializedILi4ENS5_IJNS4_1CILi4EEENSA_ILi2EEENSA_ILi1EEEEEENS1_35KernelTmaWarpSpecializedCooperativeEEENS5_IJNSA_ILi128EEENSA_ILi256EEENSA_ILi64EEEEEENS_6half_tENS5_IJlSD_lEEESL_SM_NS4_8TiledMMAINS4_8MMA_AtomIJNS4_4SM904GMMA26MMA_64x256x16_F32F16F16_SSILNSQ_5MajorE0ELSS_0ELNSQ_7ScaleInE1ELST_1EEEEEENS4_6LayoutINS5_IJSC_SD_SD_EEENS5_IJSD_NSA_ILi0EEESY_EEEEENS5_IJNS4_10UnderscoreES11_S11_EEEEENS4_23SM90_TMA_LOAD_MULTICASTENS4_14ComposedLayoutINS4_7SwizzleILi3ELi4ELi3EEENS4_18smem_ptr_flag_bitsILi16EEENSW_INS5_IJNSA_ILi8EEESJ_EEENS5_IJSJ_SD_EEEEEEEvNS4_8identityES14_S1E_vS1F_EENS_8epilogue10collective6detail29Sm90TmaWarpSpecializedAdapterINS1I_15DefaultEpilogueISL_SM_SM_NS1H_6thread17LinearCombinationISL_Li1EffLNS1M_9ScaleType4KindE0ELNS_15FloatRoundStyleE2ESL_EENS1_15EpilogueDefaultEEEEEvvEEEEvNT_6ParamsE:
	.zero		1664


//--------------------- SYMBOLS --------------------------

	.type		.nv.reservedSmem.offset0,@object
	.size		.nv.reservedSmem.offset0,0x4
	.type		__assertfail,@function
